//
// Generated by NVIDIA NVVM Compiler
//
// Compiler Build ID: CL-36424714
// Cuda compilation tools, release 13.0, V13.0.88
// Based on NVVM 20.0.0
//

.version 9.0
.target sm_100
.address_size 64

	// .globl	_Z11matmul_elemiPfS_S_
// _ZZ12tiled_matmuliPfS_S_E6a_tile has been demoted
// _ZZ12tiled_matmuliPfS_S_E6b_tile has been demoted

.visible .entry _Z11matmul_elemiPfS_S_(
	.param .u32 _Z11matmul_elemiPfS_S__param_0,
	.param .u64 .ptr .align 1 _Z11matmul_elemiPfS_S__param_1,
	.param .u64 .ptr .align 1 _Z11matmul_elemiPfS_S__param_2,
	.param .u64 .ptr .align 1 _Z11matmul_elemiPfS_S__param_3
)
{
	.reg .pred 	%p<10>;
	.reg .b32 	%r<40>;
	.reg .b32 	%f<67>;
	.reg .b64 	%rd<67>;

	ld.param.u32 	%r18, [_Z11matmul_elemiPfS_S__param_0];
	ld.param.u64 	%rd14, [_Z11matmul_elemiPfS_S__param_1];
	ld.param.u64 	%rd15, [_Z11matmul_elemiPfS_S__param_2];
	cvta.to.global.u64 	%rd1, %rd15;
	cvta.to.global.u64 	%rd2, %rd14;
	mov.u32 	%r19, %ctaid.x;
	mov.u32 	%r20, %ntid.x;
	mov.u32 	%r21, %tid.x;
	mad.lo.s32 	%r1, %r19, %r20, %r21;
	mov.u32 	%r22, %ctaid.y;
	mov.u32 	%r23, %ntid.y;
	mov.u32 	%r24, %tid.y;
	mad.lo.s32 	%r2, %r22, %r23, %r24;
	max.s32 	%r25, %r2, %r1;
	setp.ge.s32 	%p1, %r25, %r18;
	@%p1 bra 	$L__BB0_13;
	mul.lo.s32 	%r3, %r2, %r18;
	and.b32  	%r4, %r18, 7;
	setp.lt.u32 	%p2, %r18, 8;
	mov.f32 	%f66, 0f00000000;
	mov.b32 	%r38, 0;
	@%p2 bra 	$L__BB0_4;
	and.b32  	%r38, %r18, 2147483640;
	neg.s32 	%r36, %r38;
	mul.wide.s32 	%rd16, %r18, 4;
	add.s64 	%rd3, %rd1, %rd16;
	shl.b32 	%r7, %r18, 3;
	mul.wide.s32 	%rd17, %r18, 8;
	add.s64 	%rd4, %rd1, %rd17;
	mul.wide.s32 	%rd18, %r18, 12;
	add.s64 	%rd5, %rd1, %rd18;
	mul.wide.s32 	%rd19, %r18, 16;
	add.s64 	%rd6, %rd1, %rd19;
	mul.wide.s32 	%rd20, %r18, 20;
	add.s64 	%rd7, %rd1, %rd20;
	mul.wide.s32 	%rd21, %r18, 24;
	add.s64 	%rd8, %rd1, %rd21;
	mul.wide.s32 	%rd22, %r18, 28;
	add.s64 	%rd9, %rd1, %rd22;
	mul.wide.u32 	%rd23, %r3, 4;
	add.s64 	%rd24, %rd23, %rd2;
	add.s64 	%rd66, %rd24, 16;
	mov.f32 	%f66, 0f00000000;
	mov.u32 	%r35, %r1;
$L__BB0_3:
	.pragma "nounroll";
	mul.wide.s32 	%rd25, %r35, 4;
	add.s64 	%rd26, %rd3, %rd25;
	add.s64 	%rd27, %rd4, %rd25;
	add.s64 	%rd28, %rd5, %rd25;
	add.s64 	%rd29, %rd6, %rd25;
	add.s64 	%rd30, %rd7, %rd25;
	add.s64 	%rd31, %rd8, %rd25;
	add.s64 	%rd32, %rd9, %rd25;
	add.s64 	%rd33, %rd1, %rd25;
	ld.global.f32 	%f16, [%rd66+-16];
	ld.global.f32 	%f17, [%rd33];
	fma.rn.f32 	%f18, %f16, %f17, %f66;
	ld.global.f32 	%f19, [%rd66+-12];
	ld.global.f32 	%f20, [%rd26];
	fma.rn.f32 	%f21, %f19, %f20, %f18;
	ld.global.f32 	%f22, [%rd66+-8];
	ld.global.f32 	%f23, [%rd27];
	fma.rn.f32 	%f24, %f22, %f23, %f21;
	ld.global.f32 	%f25, [%rd66+-4];
	ld.global.f32 	%f26, [%rd28];
	fma.rn.f32 	%f27, %f25, %f26, %f24;
	ld.global.f32 	%f28, [%rd66];
	ld.global.f32 	%f29, [%rd29];
	fma.rn.f32 	%f30, %f28, %f29, %f27;
	ld.global.f32 	%f31, [%rd66+4];
	ld.global.f32 	%f32, [%rd30];
	fma.rn.f32 	%f33, %f31, %f32, %f30;
	ld.global.f32 	%f34, [%rd66+8];
	ld.global.f32 	%f35, [%rd31];
	fma.rn.f32 	%f36, %f34, %f35, %f33;
	ld.global.f32 	%f37, [%rd66+12];
	ld.global.f32 	%f38, [%rd32];
	fma.rn.f32 	%f66, %f37, %f38, %f36;
	add.s32 	%r36, %r36, 8;
	add.s32 	%r35, %r35, %r7;
	add.s64 	%rd66, %rd66, 32;
	setp.ne.s32 	%p3, %r36, 0;
	@%p3 bra 	$L__BB0_3;
$L__BB0_4:
	setp.eq.s32 	%p4, %r4, 0;
	@%p4 bra 	$L__BB0_12;
	and.b32  	%r13, %r18, 3;
	setp.lt.u32 	%p5, %r4, 4;
	@%p5 bra 	$L__BB0_7;
	add.s32 	%r27, %r38, %r3;
	mul.wide.u32 	%rd34, %r27, 4;
	add.s64 	%rd35, %rd2, %rd34;
	ld.global.f32 	%f40, [%rd35];
	mad.lo.s32 	%r28, %r38, %r18, %r1;
	mul.wide.s32 	%rd36, %r28, 4;
	add.s64 	%rd37, %rd1, %rd36;
	ld.global.f32 	%f41, [%rd37];
	fma.rn.f32 	%f42, %f40, %f41, %f66;
	cvt.u64.u32 	%rd38, %r3;
	cvt.u64.u32 	%rd39, %r38;
	add.s64 	%rd40, %rd39, %rd38;
	shl.b64 	%rd41, %rd40, 2;
	add.s64 	%rd42, %rd2, %rd41;
	ld.global.f32 	%f43, [%rd42+4];
	mul.wide.s32 	%rd43, %r18, 4;
	add.s64 	%rd44, %rd37, %rd43;
	ld.global.f32 	%f44, [%rd44];
	fma.rn.f32 	%f45, %f43, %f44, %f42;
	ld.global.f32 	%f46, [%rd42+8];
	add.s64 	%rd45, %rd44, %rd43;
	ld.global.f32 	%f47, [%rd45];
	fma.rn.f32 	%f48, %f46, %f47, %f45;
	ld.global.f32 	%f49, [%rd42+12];
	add.s64 	%rd46, %rd45, %rd43;
	ld.global.f32 	%f50, [%rd46];
	fma.rn.f32 	%f66, %f49, %f50, %f48;
	add.s32 	%r38, %r38, 4;
$L__BB0_7:
	setp.eq.s32 	%p6, %r13, 0;
	@%p6 bra 	$L__BB0_12;
	setp.eq.s32 	%p7, %r13, 1;
	@%p7 bra 	$L__BB0_10;
	add.s32 	%r29, %r38, %r3;
	mul.wide.u32 	%rd47, %r29, 4;
	add.s64 	%rd48, %rd2, %rd47;
	ld.global.f32 	%f52, [%rd48];
	mad.lo.s32 	%r30, %r38, %r18, %r1;
	mul.wide.s32 	%rd49, %r30, 4;
	add.s64 	%rd50, %rd1, %rd49;
	ld.global.f32 	%f53, [%rd50];
	fma.rn.f32 	%f54, %f52, %f53, %f66;
	cvt.u64.u32 	%rd51, %r3;
	cvt.u64.u32 	%rd52, %r38;
	add.s64 	%rd53, %rd52, %rd51;
	shl.b64 	%rd54, %rd53, 2;
	add.s64 	%rd55, %rd2, %rd54;
	ld.global.f32 	%f55, [%rd55+4];
	mul.wide.s32 	%rd56, %r18, 4;
	add.s64 	%rd57, %rd50, %rd56;
	ld.global.f32 	%f56, [%rd57];
	fma.rn.f32 	%f66, %f55, %f56, %f54;
	add.s32 	%r38, %r38, 2;
$L__BB0_10:
	and.b32  	%r31, %r18, 1;
	setp.eq.b32 	%p8, %r31, 1;
	not.pred 	%p9, %p8;
	@%p9 bra 	$L__BB0_12;
	add.s32 	%r32, %r38, %r3;
	mul.wide.u32 	%rd58, %r32, 4;
	add.s64 	%rd59, %rd2, %rd58;
	ld.global.f32 	%f57, [%rd59];
	mad.lo.s32 	%r33, %r38, %r18, %r1;
	mul.wide.s32 	%rd60, %r33, 4;
	add.s64 	%rd61, %rd1, %rd60;
	ld.global.f32 	%f58, [%rd61];
	fma.rn.f32 	%f66, %f57, %f58, %f66;
$L__BB0_12:
	ld.param.u64 	%rd65, [_Z11matmul_elemiPfS_S__param_3];
	add.s32 	%r34, %r3, %r1;
	cvta.to.global.u64 	%rd62, %rd65;
	mul.wide.s32 	%rd63, %r34, 4;
	add.s64 	%rd64, %rd62, %rd63;
	st.global.f32 	[%rd64], %f66;
$L__BB0_13:
	ret;

}
	// .globl	_Z12tiled_matmuliPfS_S_
.visible .entry _Z12tiled_matmuliPfS_S_(
	.param .u32 _Z12tiled_matmuliPfS_S__param_0,
	.param .u64 .ptr .align 1 _Z12tiled_matmuliPfS_S__param_1,
	.param .u64 .ptr .align 1 _Z12tiled_matmuliPfS_S__param_2,
	.param .u64 .ptr .align 1 _Z12tiled_matmuliPfS_S__param_3
)
{
	.reg .pred 	%p<12>;
	.reg .b32 	%r<66>;
	.reg .b32 	%f<181>;
	.reg .b64 	%rd<28>;
	// demoted variable
	.shared .align 4 .b8 _ZZ12tiled_matmuliPfS_S_E6a_tile[1024];
	// demoted variable
	.shared .align 4 .b8 _ZZ12tiled_matmuliPfS_S_E6b_tile[1024];
	ld.param.u32 	%r35, [_Z12tiled_matmuliPfS_S__param_0];
	ld.param.u64 	%rd7, [_Z12tiled_matmuliPfS_S__param_1];
	ld.param.u64 	%rd8, [_Z12tiled_matmuliPfS_S__param_2];
	ld.param.u64 	%rd6, [_Z12tiled_matmuliPfS_S__param_3];
	cvta.to.global.u64 	%rd1, %rd8;
	cvta.to.global.u64 	%rd2, %rd7;
	mov.u32 	%r36, %ctaid.x;
	shl.b32 	%r1, %r36, 4;
	mov.u32 	%r2, %tid.x;
	add.s32 	%r3, %r1, %r2;
	mov.u32 	%r37, %ctaid.y;
	shl.b32 	%r38, %r37, 4;
	mov.u32 	%r4, %tid.y;
	add.s32 	%r5, %r38, %r4;
	setp.lt.s32 	%p1, %r35, 1;
	mov.f32 	%f180, 0f00000000;
	@%p1 bra 	$L__BB1_19;
	mul.lo.s32 	%r6, %r5, %r35;
	shl.b32 	%r40, %r4, 6;
	mov.u32 	%r41, _ZZ12tiled_matmuliPfS_S_E6a_tile;
	add.s32 	%r7, %r41, %r40;
	shl.b32 	%r42, %r2, 2;
	add.s32 	%r8, %r7, %r42;
	mov.u32 	%r43, _ZZ12tiled_matmuliPfS_S_E6b_tile;
	add.s32 	%r10, %r43, %r42;
	add.s32 	%r9, %r10, %r40;
	add.s32 	%r11, %r35, -1;
	setp.lt.u32 	%p2, %r35, 17;
	mov.f32 	%f180, 0f00000000;
	mov.b32 	%r65, 0;
	@%p2 bra 	$L__BB1_13;
	shr.u32 	%r45, %r11, 4;
	add.s32 	%r46, %r45, 1;
	cvt.u64.u32 	%rd9, %r2;
	cvt.u64.u32 	%rd10, %r6;
	add.s64 	%rd11, %rd9, %rd10;
	shl.b64 	%rd12, %rd11, 2;
	add.s64 	%rd13, %rd12, %rd2;
	add.s64 	%rd27, %rd13, 64;
	add.s32 	%r47, %r4, 16;
	mad.lo.s32 	%r48, %r35, %r47, %r2;
	add.s32 	%r62, %r48, %r1;
	shl.b32 	%r13, %r35, 5;
	mad.lo.s32 	%r49, %r4, %r35, %r2;
	add.s32 	%r61, %r49, %r1;
	add.s32 	%r59, %r2, %r6;
	and.b32  	%r50, %r46, 536870910;
	neg.s32 	%r58, %r50;
	mov.f32 	%f180, 0f00000000;
	mov.b32 	%r64, 16;
	mov.u32 	%r60, %r2;
	mov.u32 	%r63, %r4;
$L__BB1_3:
	setp.ge.s32 	%p3, %r60, %r35;
	mov.f32 	%f172, 0f00000000;
	@%p3 bra 	$L__BB1_5;
	mul.wide.u32 	%rd14, %r59, 4;
	add.s64 	%rd15, %rd2, %rd14;
	ld.global.f32 	%f172, [%rd15];
$L__BB1_5:
	st.shared.f32 	[%r8], %f172;
	setp.ge.s32 	%p4, %r63, %r35;
	mov.f32 	%f173, 0f00000000;
	@%p4 bra 	$L__BB1_7;
	mul.wide.s32 	%rd16, %r61, 4;
	add.s64 	%rd17, %rd1, %rd16;
	ld.global.f32 	%f173, [%rd17];
$L__BB1_7:
	st.shared.f32 	[%r9], %f173;
	bar.sync 	0;
	ld.shared.f32 	%f27, [%r7];
	ld.shared.f32 	%f28, [%r10];
	fma.rn.f32 	%f29, %f27, %f28, %f180;
	ld.shared.f32 	%f30, [%r7+4];
	ld.shared.f32 	%f31, [%r10+64];
	fma.rn.f32 	%f32, %f30, %f31, %f29;
	ld.shared.f32 	%f33, [%r7+8];
	ld.shared.f32 	%f34, [%r10+128];
	fma.rn.f32 	%f35, %f33, %f34, %f32;
	ld.shared.f32 	%f36, [%r7+12];
	ld.shared.f32 	%f37, [%r10+192];
	fma.rn.f32 	%f38, %f36, %f37, %f35;
	ld.shared.f32 	%f39, [%r7+16];
	ld.shared.f32 	%f40, [%r10+256];
	fma.rn.f32 	%f41, %f39, %f40, %f38;
	ld.shared.f32 	%f42, [%r7+20];
	ld.shared.f32 	%f43, [%r10+320];
	fma.rn.f32 	%f44, %f42, %f43, %f41;
	ld.shared.f32 	%f45, [%r7+24];
	ld.shared.f32 	%f46, [%r10+384];
	fma.rn.f32 	%f47, %f45, %f46, %f44;
	ld.shared.f32 	%f48, [%r7+28];
	ld.shared.f32 	%f49, [%r10+448];
	fma.rn.f32 	%f50, %f48, %f49, %f47;
	ld.shared.f32 	%f51, [%r7+32];
	ld.shared.f32 	%f52, [%r10+512];
	fma.rn.f32 	%f53, %f51, %f52, %f50;
	ld.shared.f32 	%f54, [%r7+36];
	ld.shared.f32 	%f55, [%r10+576];
	fma.rn.f32 	%f56, %f54, %f55, %f53;
	ld.shared.f32 	%f57, [%r7+40];
	ld.shared.f32 	%f58, [%r10+640];
	fma.rn.f32 	%f59, %f57, %f58, %f56;
	ld.shared.f32 	%f60, [%r7+44];
	ld.shared.f32 	%f61, [%r10+704];
	fma.rn.f32 	%f62, %f60, %f61, %f59;
	ld.shared.f32 	%f63, [%r7+48];
	ld.shared.f32 	%f64, [%r10+768];
	fma.rn.f32 	%f65, %f63, %f64, %f62;
	ld.shared.f32 	%f66, [%r7+52];
	ld.shared.f32 	%f67, [%r10+832];
	fma.rn.f32 	%f68, %f66, %f67, %f65;
	ld.shared.f32 	%f69, [%r7+56];
	ld.shared.f32 	%f70, [%r10+896];
	fma.rn.f32 	%f71, %f69, %f70, %f68;
	ld.shared.f32 	%f72, [%r7+60];
	ld.shared.f32 	%f73, [%r10+960];
	fma.rn.f32 	%f6, %f72, %f73, %f71;
	bar.sync 	0;
	add.s32 	%r51, %r60, 16;
	setp.ge.s32 	%p5, %r51, %r35;
	mov.f32 	%f174, 0f00000000;
	@%p5 bra 	$L__BB1_9;
	ld.global.f32 	%f174, [%rd27];
$L__BB1_9:
	st.shared.f32 	[%r8], %f174;
	add.s32 	%r52, %r63, 16;
	setp.ge.s32 	%p6, %r52, %r35;
	mov.f32 	%f175, 0f00000000;
	@%p6 bra 	$L__BB1_11;
	mul.wide.s32 	%rd18, %r62, 4;
	add.s64 	%rd19, %rd1, %rd18;
	ld.global.f32 	%f175, [%rd19];
$L__BB1_11:
	st.shared.f32 	[%r9], %f175;
	bar.sync 	0;
	ld.shared.f32 	%f75, [%r7];
	ld.shared.f32 	%f76, [%r10];
	fma.rn.f32 	%f77, %f75, %f76, %f6;
	ld.shared.f32 	%f78, [%r7+4];
	ld.shared.f32 	%f79, [%r10+64];
	fma.rn.f32 	%f80, %f78, %f79, %f77;
	ld.shared.f32 	%f81, [%r7+8];
	ld.shared.f32 	%f82, [%r10+128];
	fma.rn.f32 	%f83, %f81, %f82, %f80;
	ld.shared.f32 	%f84, [%r7+12];
	ld.shared.f32 	%f85, [%r10+192];
	fma.rn.f32 	%f86, %f84, %f85, %f83;
	ld.shared.f32 	%f87, [%r7+16];
	ld.shared.f32 	%f88, [%r10+256];
	fma.rn.f32 	%f89, %f87, %f88, %f86;
	ld.shared.f32 	%f90, [%r7+20];
	ld.shared.f32 	%f91, [%r10+320];
	fma.rn.f32 	%f92, %f90, %f91, %f89;
	ld.shared.f32 	%f93, [%r7+24];
	ld.shared.f32 	%f94, [%r10+384];
	fma.rn.f32 	%f95, %f93, %f94, %f92;
	ld.shared.f32 	%f96, [%r7+28];
	ld.shared.f32 	%f97, [%r10+448];
	fma.rn.f32 	%f98, %f96, %f97, %f95;
	ld.shared.f32 	%f99, [%r7+32];
	ld.shared.f32 	%f100, [%r10+512];
	fma.rn.f32 	%f101, %f99, %f100, %f98;
	ld.shared.f32 	%f102, [%r7+36];
	ld.shared.f32 	%f103, [%r10+576];
	fma.rn.f32 	%f104, %f102, %f103, %f101;
	ld.shared.f32 	%f105, [%r7+40];
	ld.shared.f32 	%f106, [%r10+640];
	fma.rn.f32 	%f107, %f105, %f106, %f104;
	ld.shared.f32 	%f108, [%r7+44];
	ld.shared.f32 	%f109, [%r10+704];
	fma.rn.f32 	%f110, %f108, %f109, %f107;
	ld.shared.f32 	%f111, [%r7+48];
	ld.shared.f32 	%f112, [%r10+768];
	fma.rn.f32 	%f113, %f111, %f112, %f110;
	ld.shared.f32 	%f114, [%r7+52];
	ld.shared.f32 	%f115, [%r10+832];
	fma.rn.f32 	%f116, %f114, %f115, %f113;
	ld.shared.f32 	%f117, [%r7+56];
	ld.shared.f32 	%f118, [%r10+896];
	fma.rn.f32 	%f119, %f117, %f118, %f116;
	ld.shared.f32 	%f120, [%r7+60];
	ld.shared.f32 	%f121, [%r10+960];
	fma.rn.f32 	%f180, %f120, %f121, %f119;
	bar.sync 	0;
	add.s32 	%r64, %r64, 32;
	add.s64 	%rd27, %rd27, 128;
	add.s32 	%r63, %r63, 32;
	add.s32 	%r62, %r62, %r13;
	add.s32 	%r61, %r61, %r13;
	add.s32 	%r60, %r60, 32;
	add.s32 	%r59, %r59, 32;
	add.s32 	%r58, %r58, 2;
	setp.ne.s32 	%p7, %r58, 0;
	@%p7 bra 	$L__BB1_3;
	add.s32 	%r65, %r64, -16;
$L__BB1_13:
	and.b32  	%r53, %r11, 16;
	setp.ne.s32 	%p8, %r53, 0;
	@%p8 bra 	$L__BB1_19;
	add.s32 	%r33, %r65, %r2;
	setp.ge.s32 	%p9, %r33, %r35;
	mov.f32 	%f178, 0f00000000;
	@%p9 bra 	$L__BB1_16;
	add.s32 	%r54, %r33, %r6;
	mul.wide.u32 	%rd20, %r54, 4;
	add.s64 	%rd21, %rd2, %rd20;
	ld.global.f32 	%f178, [%rd21];
$L__BB1_16:
	st.shared.f32 	[%r8], %f178;
	add.s32 	%r34, %r65, %r4;
	setp.ge.s32 	%p10, %r34, %r35;
	mov.f32 	%f179, 0f00000000;
	@%p10 bra 	$L__BB1_18;
	mad.lo.s32 	%r55, %r34, %r35, %r3;
	mul.wide.s32 	%rd22, %r55, 4;
	add.s64 	%rd23, %rd1, %rd22;
	ld.global.f32 	%f179, [%rd23];
$L__BB1_18:
	st.shared.f32 	[%r9], %f179;
	bar.sync 	0;
	ld.shared.f32 	%f124, [%r7];
	ld.shared.f32 	%f125, [%r10];
	fma.rn.f32 	%f126, %f124, %f125, %f180;
	ld.shared.f32 	%f127, [%r7+4];
	ld.shared.f32 	%f128, [%r10+64];
	fma.rn.f32 	%f129, %f127, %f128, %f126;
	ld.shared.f32 	%f130, [%r7+8];
	ld.shared.f32 	%f131, [%r10+128];
	fma.rn.f32 	%f132, %f130, %f131, %f129;
	ld.shared.f32 	%f133, [%r7+12];
	ld.shared.f32 	%f134, [%r10+192];
	fma.rn.f32 	%f135, %f133, %f134, %f132;
	ld.shared.f32 	%f136, [%r7+16];
	ld.shared.f32 	%f137, [%r10+256];
	fma.rn.f32 	%f138, %f136, %f137, %f135;
	ld.shared.f32 	%f139, [%r7+20];
	ld.shared.f32 	%f140, [%r10+320];
	fma.rn.f32 	%f141, %f139, %f140, %f138;
	ld.shared.f32 	%f142, [%r7+24];
	ld.shared.f32 	%f143, [%r10+384];
	fma.rn.f32 	%f144, %f142, %f143, %f141;
	ld.shared.f32 	%f145, [%r7+28];
	ld.shared.f32 	%f146, [%r10+448];
	fma.rn.f32 	%f147, %f145, %f146, %f144;
	ld.shared.f32 	%f148, [%r7+32];
	ld.shared.f32 	%f149, [%r10+512];
	fma.rn.f32 	%f150, %f148, %f149, %f147;
	ld.shared.f32 	%f151, [%r7+36];
	ld.shared.f32 	%f152, [%r10+576];
	fma.rn.f32 	%f153, %f151, %f152, %f150;
	ld.shared.f32 	%f154, [%r7+40];
	ld.shared.f32 	%f155, [%r10+640];
	fma.rn.f32 	%f156, %f154, %f155, %f153;
	ld.shared.f32 	%f157, [%r7+44];
	ld.shared.f32 	%f158, [%r10+704];
	fma.rn.f32 	%f159, %f157, %f158, %f156;
	ld.shared.f32 	%f160, [%r7+48];
	ld.shared.f32 	%f161, [%r10+768];
	fma.rn.f32 	%f162, %f160, %f161, %f159;
	ld.shared.f32 	%f163, [%r7+52];
	ld.shared.f32 	%f164, [%r10+832];
	fma.rn.f32 	%f165, %f163, %f164, %f162;
	ld.shared.f32 	%f166, [%r7+56];
	ld.shared.f32 	%f167, [%r10+896];
	fma.rn.f32 	%f168, %f166, %f167, %f165;
	ld.shared.f32 	%f169, [%r7+60];
	ld.shared.f32 	%f170, [%r10+960];
	fma.rn.f32 	%f180, %f169, %f170, %f168;
	bar.sync 	0;
$L__BB1_19:
	max.s32 	%r56, %r5, %r3;
	setp.ge.s32 	%p11, %r56, %r35;
	@%p11 bra 	$L__BB1_21;
	mad.lo.s32 	%r57, %r5, %r35, %r3;
	cvta.to.global.u64 	%rd24, %rd6;
	mul.wide.s32 	%rd25, %r57, 4;
	add.s64 	%rd26, %rd24, %rd25;
	st.global.f32 	[%rd26], %f180;
$L__BB1_21:
	ret;

}


// ===== COMPILED SASS (sm_100) =====

	.target	sm_100

	.elftype	@"ET_EXEC"


//--------------------- .note.nv.tkinfo           --------------------------
	.section	.note.nv.tkinfo,"",@"SHT_NOTE"
	.sectionflags	@"SHF_NOTE_NV_TKINFO"
	.tkinfo
        /*0018*/ 	.word	0x00000002
        /*0030*/ 	.string	""
        /*0030*/ 	.string	"ptxas"
        /*0030*/ 	.string	"Cuda compilation tools, release 13.0, V13.0.88"
        /*0030*/ 	.string	"Build cuda_13.0.r13.0/compiler.36424714_0"
        /*0030*/ 	.string	"-arch sm_100 -m 64 "



//--------------------- .note.nv.cuinfo           --------------------------
	.section	.note.nv.cuinfo,"",@"SHT_NOTE"
	.sectionflags	@"SHF_NOTE_NV_CUINFO"
        /*0018*/ 	.short	0x0002
        /*001a*/ 	.short	0x0064
        /*001c*/ 	.short	0x0082
	.zero		2


//--------------------- .nv.info                  --------------------------
	.section	.nv.info,"",@"SHT_CUDA_INFO"
	.align	4


	//----- nvinfo : EIATTR_REGCOUNT
	.align		4
        /*0000*/ 	.byte	0x04, 0x2f
        /*0002*/ 	.short	(.L_1 - .L_0)
	.align		4
.L_0:
        /*0004*/ 	.word	index@(_Z11matmul_elemiPfS_S_)
        /*0008*/ 	.word	0x0000001e


	//----- nvinfo : EIATTR_FRAME_SIZE
	.align		4
.L_1:
        /*000c*/ 	.byte	0x04, 0x11
        /*000e*/ 	.short	(.L_3 - .L_2)
	.align		4
.L_2:
        /*0010*/ 	.word	index@(_Z11matmul_elemiPfS_S_)
        /*0014*/ 	.word	0x00000000


	//----- nvinfo : EIATTR_REGCOUNT
	.align		4
.L_3:
        /*0018*/ 	.byte	0x04, 0x2f
        /*001a*/ 	.short	(.L_5 - .L_4)
	.align		4
.L_4:
        /*001c*/ 	.word	index@(_Z12tiled_matmuliPfS_S_)
        /*0020*/ 	.word	0x00000020


	//----- nvinfo : EIATTR_FRAME_SIZE
	.align		4
.L_5:
        /*0024*/ 	.byte	0x04, 0x11
        /*0026*/ 	.short	(.L_7 - .L_6)
	.align		4
.L_6:
        /*0028*/ 	.word	index@(_Z12tiled_matmuliPfS_S_)
        /*002c*/ 	.word	0x00000000


	//----- nvinfo : EIATTR_MIN_STACK_SIZE
	.align		4
.L_7:
        /*0030*/ 	.byte	0x04, 0x12
        /*0032*/ 	.short	(.L_9 - .L_8)
	.align		4
.L_8:
        /*0034*/ 	.word	index@(_Z12tiled_matmuliPfS_S_)
        /*0038*/ 	.word	0x00000000


	//----- nvinfo : EIATTR_MIN_STACK_SIZE
	.align		4
.L_9:
        /*003c*/ 	.byte	0x04, 0x12
        /*003e*/ 	.short	(.L_11 - .L_10)
	.align		4
.L_10:
        /*0040*/ 	.word	index@(_Z11matmul_elemiPfS_S_)
        /*0044*/ 	.word	0x00000000
.L_11:


//--------------------- .nv.compat                --------------------------
	.section	.nv.compat,"",@"SHT_CUDA_COMPAT_INFO"
	.align	4
        /*0000*/ 	.byte	0x02, 0x09, 0x00, 0x00, 0x02, 0x02, 0x01, 0x00, 0x02, 0x05, 0x05, 0x00, 0x03, 0x07, 0x01, 0x01
        /*0010*/ 	.byte	0x02, 0x03, 0x00, 0x00, 0x02, 0x06, 0x01, 0x00, 0x04, 0x0b, 0x08, 0x00, 0x09, 0x00, 0x00, 0x00
        /*0020*/ 	.byte	0x00, 0x00, 0x00, 0x00


//--------------------- .nv.info._Z12tiled_matmuliPfS_S_ --------------------------
	.section	.nv.info._Z12tiled_matmuliPfS_S_,"",@"SHT_CUDA_INFO"
	.sectionflags	@""
	.align	4


	//----- nvinfo : EIATTR_CUDA_API_VERSION
	.align		4
        /*0000*/ 	.byte	0x04, 0x37
        /*0002*/ 	.short	(.L_13 - .L_12)
.L_12:
        /*0004*/ 	.word	0x00000082


	//----- nvinfo : EIATTR_KPARAM_INFO
	.align		4
.L_13:
        /*0008*/ 	.byte	0x04, 0x17
        /*000a*/ 	.short	(.L_15 - .L_14)
.L_14:
        /*000c*/ 	.word	0x00000000
        /*0010*/ 	.short	0x0003
        /*0012*/ 	.short	0x0018
        /*0014*/ 	.byte	0x00, 0xf5, 0x21, 0x00


	//----- nvinfo : EIATTR_KPARAM_INFO
	.align		4
.L_15:
        /*0018*/ 	.byte	0x04, 0x17
        /*001a*/ 	.short	(.L_17 - .L_16)
.L_16:
        /*001c*/ 	.word	0x00000000
        /*0020*/ 	.short	0x0002
        /*0022*/ 	.short	0x0010
        /*0024*/ 	.byte	0x00, 0xf5, 0x21, 0x00


	//----- nvinfo : EIATTR_KPARAM_INFO
	.align		4
.L_17:
        /*0028*/ 	.byte	0x04, 0x17
        /*002a*/ 	.short	(.L_19 - .L_18)
.L_18:
        /*002c*/ 	.word	0x00000000
        /*0030*/ 	.short	0x0001
        /*0032*/ 	.short	0x0008
        /*0034*/ 	.byte	0x00, 0xf5, 0x21, 0x00


	//----- nvinfo : EIATTR_KPARAM_INFO
	.align		4
.L_19:
        /*0038*/ 	.byte	0x04, 0x17
        /*003a*/ 	.short	(.L_21 - .L_20)
.L_20:
        /*003c*/ 	.word	0x00000000
        /*0040*/ 	.short	0x0000
        /*0042*/ 	.short	0x0000
        /*0044*/ 	.byte	0x00, 0xf0, 0x11, 0x00


	//----- nvinfo : EIATTR_SPARSE_MMA_MASK
	.align		4
.L_21:
        /*0048*/ 	.byte	0x03, 0x50
        /*004a*/ 	.short	0x0000


	//----- nvinfo : EIATTR_MAXREG_COUNT
	.align		4
        /*004c*/ 	.byte	0x03, 0x1b
        /*004e*/ 	.short	0x00ff


	//----- nvinfo : EIATTR_NUM_BARRIERS
	.align		4
        /*0050*/ 	.byte	0x02, 0x4c
        /*0052*/ 	.byte	0x01
	.zero		1


	//----- nvinfo : EIATTR_MERCURY_ISA_VERSION
	.align		4
        /*0054*/ 	.byte	0x03, 0x5f
        /*0056*/ 	.short	0x0101


	//----- nvinfo : EIATTR_VRC_CTA_INIT_COUNT
	.align		4
        /*0058*/ 	.byte	0x02, 0x4a
	.zero		1
	.zero		1


	//----- nvinfo : EIATTR_EXIT_INSTR_OFFSETS
	.align		4
        /*005c*/ 	.byte	0x04, 0x1c
        /*005e*/ 	.short	(.L_23 - .L_22)


	//   ....[0]....
.L_22:
        /*0060*/ 	.word	0x00000de0


	//   ....[1]....
        /*0064*/ 	.word	0x00000e30


	//----- nvinfo : EIATTR_CBANK_PARAM_SIZE
	.align		4
.L_23:
        /*0068*/ 	.byte	0x03, 0x19
        /*006a*/ 	.short	0x0020


	//----- nvinfo : EIATTR_PARAM_CBANK
	.align		4
        /*006c*/ 	.byte	0x04, 0x0a
        /*006e*/ 	.short	(.L_25 - .L_24)
	.align		4
.L_24:
        /*0070*/ 	.word	index@(.nv.constant0._Z12tiled_matmuliPfS_S_)
        /*0074*/ 	.short	0x0380
        /*0076*/ 	.short	0x0020


	//----- nvinfo : EIATTR_SW_WAR
	.align		4
.L_25:
        /*0078*/ 	.byte	0x04, 0x36
        /*007a*/ 	.short	(.L_27 - .L_26)
.L_26:
        /*007c*/ 	.word	0x00000008
.L_27:


//--------------------- .nv.info._Z11matmul_elemiPfS_S_ --------------------------
	.section	.nv.info._Z11matmul_elemiPfS_S_,"",@"SHT_CUDA_INFO"
	.sectionflags	@""
	.align	4


	//----- nvinfo : EIATTR_CUDA_API_VERSION
	.align		4
        /*0000*/ 	.byte	0x04, 0x37
        /*0002*/ 	.short	(.L_29 - .L_28)
.L_28:
        /*0004*/ 	.word	0x00000082


	//----- nvinfo : EIATTR_KPARAM_INFO
	.align		4
.L_29:
        /*0008*/ 	.byte	0x04, 0x17
        /*000a*/ 	.short	(.L_31 - .L_30)
.L_30:
        /*000c*/ 	.word	0x00000000
        /*0010*/ 	.short	0x0003
        /*0012*/ 	.short	0x0018
        /*0014*/ 	.byte	0x00, 0xf5, 0x21, 0x00


	//----- nvinfo : EIATTR_KPARAM_INFO
	.align		4
.L_31:
        /*0018*/ 	.byte	0x04, 0x17
        /*001a*/ 	.short	(.L_33 - .L_32)
.L_32:
        /*001c*/ 	.word	0x00000000
        /*0020*/ 	.short	0x0002
        /*0022*/ 	.short	0x0010
        /*0024*/ 	.byte	0x00, 0xf5, 0x21, 0x00


	//----- nvinfo : EIATTR_KPARAM_INFO
	.align		4
.L_33:
        /*0028*/ 	.byte	0x04, 0x17
        /*002a*/ 	.short	(.L_35 - .L_34)
.L_34:
        /*002c*/ 	.word	0x00000000
        /*0030*/ 	.short	0x0001
        /*0032*/ 	.short	0x0008
        /*0034*/ 	.byte	0x00, 0xf5, 0x21, 0x00


	//----- nvinfo : EIATTR_KPARAM_INFO
	.align		4
.L_35:
        /*0038*/ 	.byte	0x04, 0x17
        /*003a*/ 	.short	(.L_37 - .L_36)
.L_36:
        /*003c*/ 	.word	0x00000000
        /*0040*/ 	.short	0x0000
        /*0042*/ 	.short	0x0000
        /*0044*/ 	.byte	0x00, 0xf0, 0x11, 0x00


	//----- nvinfo : EIATTR_SPARSE_MMA_MASK
	.align		4
.L_37:
        /*0048*/ 	.byte	0x03, 0x50
        /*004a*/ 	.short	0x0000


	//----- nvinfo : EIATTR_MAXREG_COUNT
	.align		4
        /*004c*/ 	.byte	0x03, 0x1b
        /*004e*/ 	.short	0x00ff


	//----- nvinfo : EIATTR_MERCURY_ISA_VERSION
	.align		4
        /*0050*/ 	.byte	0x03, 0x5f
        /*0052*/ 	.short	0x0101


	//----- nvinfo : EIATTR_VRC_CTA_INIT_COUNT
	.align		4
        /*0054*/ 	.byte	0x02, 0x4a
	.zero		1
	.zero		1


	//----- nvinfo : EIATTR_EXIT_INSTR_OFFSETS
	.align		4
        /*0058*/ 	.byte	0x04, 0x1c
        /*005a*/ 	.short	(.L_39 - .L_38)


	//   ....[0]....
.L_38:
        /*005c*/ 	.word	0x000000c0


	//   ....[1]....
        /*0060*/ 	.word	0x00000aa0


	//----- nvinfo : EIATTR_CBANK_PARAM_SIZE
	.align		4
.L_39:
        /*0064*/ 	.byte	0x03, 0x19
        /*0066*/ 	.short	0x0020


	//----- nvinfo : EIATTR_PARAM_CBANK
	.align		4
        /*0068*/ 	.byte	0x04, 0x0a
        /*006a*/ 	.short	(.L_41 - .L_40)
	.align		4
.L_40:
        /*006c*/ 	.word	index@(.nv.constant0._Z11matmul_elemiPfS_S_)
        /*0070*/ 	.short	0x0380
        /*0072*/ 	.short	0x0020


	//----- nvinfo : EIATTR_SW_WAR
	.align		4
.L_41:
        /*0074*/ 	.byte	0x04, 0x36
        /*0076*/ 	.short	(.L_43 - .L_42)
.L_42:
        /*0078*/ 	.word	0x00000008
.L_43:


//--------------------- .nv.callgraph             --------------------------
	.section	.nv.callgraph,"",@"SHT_CUDA_CALLGRAPH"
	.align	4
	.sectionentsize	8
	.align		4
        /*0000*/ 	.word	0x00000000
	.align		4
        /*0004*/ 	.word	0xffffffff
	.align		4
        /*0008*/ 	.word	0x00000000
	.align		4
        /*000c*/ 	.word	0xfffffffe
	.align		4
        /*0010*/ 	.word	0x00000000
	.align		4
        /*0014*/ 	.word	0xfffffffd
	.align		4
        /*0018*/ 	.word	0x00000000
	.align		4
        /*001c*/ 	.word	0xfffffffc


//--------------------- .text._Z12tiled_matmuliPfS_S_ --------------------------
	.section	.text._Z12tiled_matmuliPfS_S_,"ax",@progbits
	.align	128
        .global         _Z12tiled_matmuliPfS_S_
        .type           _Z12tiled_matmuliPfS_S_,@function
        .size           _Z12tiled_matmuliPfS_S_,(.L_x_9 - _Z12tiled_matmuliPfS_S_)
        .other          _Z12tiled_matmuliPfS_S_,@"STO_CUDA_ENTRY STV_DEFAULT"
_Z12tiled_matmuliPfS_S_:
.text._Z12tiled_matmuliPfS_S_:
[----:B------:R-:W-:Y:S01]  /*0000*/  LDC R1, c[0x0][0x37c] ;  /* 0x0000df00ff017b82 */ /* 0x000fe20000000800 */
[----:B------:R-:W0:Y:S01]  /*0010*/  LDCU UR4, c[0x0][0x380] ;  /* 0x00007000ff0477ac */ /* 0x000e220008000800 */
[----:B------:R-:W1:Y:S01]  /*0020*/  S2R R2, SR_CTAID.Y ;  /* 0x0000000000027919 */ /* 0x000e620000002600 */
[----:B------:R-:W-:Y:S01]  /*0030*/  HFMA2 R27, -RZ, RZ, 0, 0 ;  /* 0x00000000ff1b7431 */ /* 0x000fe200000001ff */
[----:B------:R-:W2:Y:S01]  /*0040*/  LDCU.64 UR8, c[0x0][0x358] ;  /* 0x00006b00ff0877ac */ /* 0x000ea20008000a00 */
[----:B------:R-:W1:Y:S01]  /*0050*/  S2R R11, SR_TID.Y ;  /* 0x00000000000b7919 */ /* 0x000e620000002200 */
[----:B------:R-:W3:Y:S01]  /*0060*/  S2R R4, SR_CTAID.X ;  /* 0x0000000000047919 */ /* 0x000ee20000002500 */
[----:B------:R-:W3:Y:S01]  /*0070*/  S2R R12, SR_TID.X ;  /* 0x00000000000c7919 */ /* 0x000ee20000002100 */
[----:B0-----:R-:W-:-:S04]  /*0080*/  MOV R0, UR4 ;  /* 0x0000000400007c02 */ /* 0x001fc80008000f00 */
[----:B------:R-:W-:Y:S02]  /*0090*/  ISETP.GE.AND P0, PT, R0, 0x1, PT ;  /* 0x000000010000780c */ /* 0x000fe40003f06270 */
[----:B-1----:R-:W-:Y:S02]  /*00a0*/  LEA R3, R2, R11, 0x4 ;  /* 0x0000000b02037211 */ /* 0x002fe400078e20ff */
[----:B---3--:R-:W-:-:S09]  /*00b0*/  LEA R2, R4, R12, 0x4 ;  /* 0x0000000c04027211 */ /* 0x008fd200078e20ff */
[----:B--2---:R-:W-:Y:S05]  /*00c0*/  @!P0 BRA `(.L_x_0) ;  /* 0x0000000c003c8947 */ /* 0x004fea0003800000 */
[----:B------:R-:W0:Y:S01]  /*00d0*/  S2UR UR6, SR_CgaCtaId ;  /* 0x00000000000679c3 */ /* 0x000e220000008800 */
[----:B------:R-:W-:Y:S01]  /*00e0*/  UMOV UR4, 0x400 ;  /* 0x0000040000047882 */ /* 0x000fe20000000000 */
[C---:B------:R-:W-:Y:S01]  /*00f0*/  ISETP.GE.U32.AND P0, PT, R0.reuse, 0x11, PT ;  /* 0x000000110000780c */ /* 0x040fe20003f06070 */
[----:B------:R-:W-:Y:S01]  /*0100*/  UIADD3 UR5, UPT, UPT, UR4, 0x400, URZ ;  /* 0x0000040004057890 */ /* 0x000fe2000fffe0ff */
[----:B------:R-:W-:Y:S01]  /*0110*/  IMAD R25, R3, R0, RZ ;  /* 0x0000000003197224 */ /* 0x000fe200078e02ff */
[----:B------:R-:W-:Y:S02]  /*0120*/  IADD3 R20, PT, PT, R0, -0x1, RZ ;  /* 0xffffffff00147810 */ /* 0x000fe40007ffe0ff */
[----:B------:R-:W-:Y:S01]  /*0130*/  MOV R27, RZ ;  /* 0x000000ff001b7202 */ /* 0x000fe20000000f00 */
[----:B0-----:R-:W-:Y:S02]  /*0140*/  ULEA UR4, UR6, UR4, 0x18 ;  /* 0x0000000406047291 */ /* 0x001fe4000f8ec0ff */
[----:B------:R-:W-:-:S04]  /*0150*/  ULEA UR5, UR6, UR5, 0x18 ;  /* 0x0000000506057291 */ /* 0x000fc8000f8ec0ff */
[C---:B------:R-:W-:Y:S01]  /*0160*/  LEA R17, R11.reuse, UR4, 0x6 ;  /* 0x000000040b117c11 */ /* 0x040fe2000f8e30ff */
[----:B------:R-:W-:Y:S01]  /*0170*/  UMOV UR4, URZ ;  /* 0x000000ff00047c82 */ /* 0x000fe20008000000 */
[C---:B------:R-:W-:Y:S02]  /*0180*/  LEA R16, R12.reuse, UR5, 0x2 ;  /* 0x000000050c107c11 */ /* 0x040fe4000f8e10ff */
[----:B------:R-:W-:Y:S02]  /*0190*/  LEA R23, R12, R17, 0x2 ;  /* 0x000000110c177211 */ /* 0x000fe400078e10ff */
[----:B------:R-:W-:Y:S01]  /*01a0*/  LEA R22, R11, R16, 0x6 ;  /* 0x000000100b167211 */ /* 0x000fe200078e30ff */
[----:B------:R-:W-:Y:S06]  /*01b0*/  @!P0 BRA `(.L_x_1) ;  /* 0x0000000800208947 */ /* 0x000fec0003800000 */
[----:B------:R-:W0:Y:S01]  /*01c0*/  LDCU.64 UR4, c[0x0][0x388] ;  /* 0x00007100ff0477ac */ /* 0x000e220008000a00 */
[----:B------:R-:W1:Y:S01]  /*01d0*/  LDC R8, c[0x0][0x380] ;  /* 0x0000e000ff087b82 */ /* 0x000e620000000800 */
[----:B------:R-:W-:Y:S01]  /*01e0*/  IADD3 R9, P0, PT, R25, R12, RZ ;  /* 0x0000000c19097210 */ /* 0x000fe20007f1e0ff */
[CCC-:B------:R-:W-:Y:S01]  /*01f0*/  IMAD R19, R11.reuse, R0.reuse, R12.reuse ;  /* 0x000000000b137224 */ /* 0x1c0fe200078e020c */
[----:B------:R-:W-:Y:S02]  /*0200*/  IADD3 R5, PT, PT, R11, 0x10, RZ ;  /* 0x000000100b057810 */ /* 0x000fe40007ffe0ff */
[----:B------:R-:W-:Y:S02]  /*0210*/  IADD3.X R6, PT, PT, RZ, RZ, RZ, P0, !PT ;  /* 0x000000ffff067210 */ /* 0x000fe400007fe4ff */
[----:B------:R-:W-:Y:S01]  /*0220*/  LEA R19, R4, R19, 0x4 ;  /* 0x0000001304137211 */ /* 0x000fe200078e20ff */
[----:B------:R-:W-:Y:S01]  /*0230*/  IMAD R5, R5, R0, R12 ;  /* 0x0000000005057224 */ /* 0x000fe200078e020c */
[----:B------:R-:W-:-:S02]  /*0240*/  LEA.HI R0, R20, 0x1, RZ, 0x1c ;  /* 0x0000000114007811 */ /* 0x000fc400078fe0ff */
[----:B------:R-:W-:Y:S02]  /*0250*/  IADD3 R18, PT, PT, R25, R12, RZ ;  /* 0x0000000c19127210 */ /* 0x000fe40007ffe0ff */
[----:B------:R-:W-:Y:S02]  /*0260*/  LOP3.LUT R0, R0, 0x1ffffffe, RZ, 0xc0, !PT ;  /* 0x1ffffffe00007812 */ /* 0x000fe400078ec0ff */
[----:B------:R-:W-:Y:S02]  /*0270*/  LEA R21, R4, R5, 0x4 ;  /* 0x0000000504157211 */ /* 0x000fe400078e20ff */
[C---:B0-----:R-:W-:Y:S01]  /*0280*/  LEA R10, P0, R9.reuse, UR4, 0x2 ;  /* 0x00000004090a7c11 */ /* 0x041fe2000f8010ff */
[----:B------:R-:W-:Y:S01]  /*0290*/  UMOV UR4, 0x10 ;  /* 0x0000001000047882 */ /* 0x000fe20000000000 */
[----:B------:R-:W-:Y:S02]  /*02a0*/  MOV R27, RZ ;  /* 0x000000ff001b7202 */ /* 0x000fe40000000f00 */
[----:B------:R-:W-:-:S02]  /*02b0*/  LEA.HI.X R9, R9, UR5, R6, 0x2, P0 ;  /* 0x0000000509097c11 */ /* 0x000fc400080f1406 */
[----:B------:R-:W-:Y:S02]  /*02c0*/  IADD3 R10, P0, PT, R10, 0x40, RZ ;  /* 0x000000400a0a7810 */ /* 0x000fe40007f1e0ff */
[----:B------:R-:W-:Y:S02]  /*02d0*/  MOV R15, R12 ;  /* 0x0000000c000f7202 */ /* 0x000fe40000000f00 */
[----:B------:R-:W-:Y:S02]  /*02e0*/  MOV R13, R11 ;  /* 0x0000000b000d7202 */ /* 0x000fe40000000f00 */
[----:B------:R-:W-:Y:S02]  /*02f0*/  IADD3 R14, PT, PT, -R0, RZ, RZ ;  /* 0x000000ff000e7210 */ /* 0x000fe40007ffe1ff */
[----:B------:R-:W-:-:S07]  /*0300*/  IADD3.X R9, PT, PT, RZ, R9, RZ, P0, !PT ;  /* 0x00000009ff097210 */ /* 0x000fce00007fe4ff */
.L_x_2:
[----:B-1----:R-:W-:Y:S01]  /*0310*/  MOV R0, R8 ;  /* 0x0000000800007202 */ /* 0x002fe20000000f00 */
[----:B------:R-:W-:-:S03]  /*0320*/  HFMA2 R24, -RZ, RZ, 0, 0 ;  /* 0x00000000ff187431 */ /* 0x000fc600000001ff */
[-C--:B------:R-:W-:Y:S02]  /*0330*/  ISETP.GE.AND P0, PT, R15, R0.reuse, PT ;  /* 0x000000000f00720c */ /* 0x080fe40003f06270 */
[----:B------:R-:W-:-:S11]  /*0340*/  ISETP.GE.AND P1, PT, R13, R0, PT ;  /* 0x000000000d00720c */ /* 0x000fd60003f26270 */
[----:B------:R-:W0:Y:S08]  /*0350*/  @!P0 LDC.64 R6, c[0x0][0x388] ;  /* 0x0000e200ff068b82 */ /* 0x000e300000000a00 */
[----:B------:R-:W1:Y:S01]  /*0360*/  @!P1 LDC.64 R4, c[0x0][0x390] ;  /* 0x0000e400ff049b82 */ /* 0x000e620000000a00 */
[----:B------:R-:W-:Y:S01]  /*0370*/  MOV R26, RZ ;  /* 0x000000ff001a7202 */ /* 0x000fe20000000f00 */
[----:B0-----:R-:W-:-:S05]  /*0380*/  @!P0 IMAD.WIDE.U32 R28, R18, 0x4, R6 ;  /* 0x00000004121c8825 */ /* 0x001fca00078e0006 */
[----:B------:R1:W2:Y:S02]  /*0390*/  @!P0 LDG.E R24, desc[UR8][R28.64] ;  /* 0x000000081c188981 */ /* 0x0002a4000c1e1900 */
[----:B-1----:R-:W-:-:S05]  /*03a0*/  @!P1 IMAD.WIDE R28, R19, 0x4, R4 ;  /* 0x00000004131c9825 */ /* 0x002fca00078e0204 */
[----:B------:R0:W3:Y:S02]  /*03b0*/  @!P1 LDG.E R26, desc[UR8][R28.64] ;  /* 0x000000081c1a9981 */ /* 0x0000e4000c1e1900 */
[----:B0-----:R-:W-:Y:S02]  /*03c0*/  HFMA2 R28, -RZ, RZ, 0, 0 ;  /* 0x00000000ff1c7431 */ /* 0x001fe400000001ff */
[----:B--2---:R-:W-:Y:S04]  /*03d0*/  STS [R23], R24 ;  /* 0x0000001817007388 */ /* 0x004fe80000000800 */
[----:B---3--:R-:W-:Y:S01]  /*03e0*/  STS [R22], R26 ;  /* 0x0000001a16007388 */ /* 0x008fe20000000800 */
[----:B------:R-:W-:Y:S06]  /*03f0*/  BAR.SYNC.DEFER_BLOCKING 0x0 ;  /* 0x0000000000007b1d */ /* 0x000fec0000010000 */
[----:B------:R-:W-:Y:S04]  /*0400*/  LDS R24, [R16] ;  /* 0x0000000010187984 */ /* 0x000fe80000000800 */
[----:B------:R-:W0:Y:S02]  /*0410*/  LDS.128 R4, [R17] ;  /* 0x0000000011047984 */ /* 0x000e240000000c00 */
[----:B0-----:R-:W-:-:S02]  /*0420*/  FFMA R4, R4, R24, R27 ;  /* 0x0000001804047223 */ /* 0x001fc4000000001b */
[----:B------:R-:W0:Y:S04]  /*0430*/  LDS R27, [R16+0x40] ;  /* 0x00004000101b7984 */ /* 0x000e280000000800 */
[----:B------:R-:W-:Y:S01]  /*0440*/  LDS R24, [R16+0x100] ;  /* 0x0001000010187984 */ /* 0x000fe20000000800 */
[----:B0-----:R-:W-:-:S03]  /*0450*/  FFMA R5, R27, R5, R4 ;  /* 0x000000051b057223 */ /* 0x001fc60000000004 */
[----:B------:R-:W0:Y:S04]  /*0460*/  LDS R4, [R16+0x80] ;  /* 0x0000800010047984 */ /* 0x000e280000000800 */
[----:B------:R-:W1:Y:S01]  /*0470*/  LDS R27, [R16+0xc0] ;  /* 0x0000c000101b7984 */ /* 0x000e620000000800 */
[----:B0-----:R-:W-:-:S04]  /*0480*/  FFMA R4, R4, R6, R5 ;  /* 0x0000000604047223 */ /* 0x001fc80000000005 */
[----:B-1----:R-:W-:Y:S02]  /*0490*/  FFMA R27, R27, R7, R4 ;  /* 0x000000071b1b7223 */ /* 0x002fe40000000004 */
[----:B------:R-:W0:Y:S02]  /*04a0*/  LDS.128 R4, [R17+0x10] ;  /* 0x0000100011047984 */ /* 0x000e240000000c00 */
[----:B0-----:R-:W-:Y:S02]  /*04b0*/  FFMA R4, R4, R24, R27 ;  /* 0x0000001804047223 */ /* 0x001fe4000000001b */
        /* <DEDUP_REMOVED lines=19> */
[----:B------:R-:W1:Y:S01]  /*05f0*/  LDS R24, [R16+0x380] ;  /* 0x0003800010187984 */ /* 0x000e620000000800 */
[----:B0-----:R-:W-:Y:S01]  /*0600*/  FFMA R5, R27, R5, R4 ;  /* 0x000000051b057223 */ /* 0x001fe20000000004 */
[----:B------:R-:W-:-:S03]  /*0610*/  IADD3 R27, PT, PT, R15, 0x10, RZ ;  /* 0x000000100f1b7810 */ /* 0x000fc60007ffe0ff */
[----:B-1----:R-:W-:Y:S01]  /*0620*/  FFMA R6, R24, R6, R5 ;  /* 0x0000000618067223 */ /* 0x002fe20000000005 */
[----:B------:R-:W-:Y:S01]  /*0630*/  ISETP.GE.AND P0, PT, R27, R0, PT ;  /* 0x000000001b00720c */ /* 0x000fe20003f06270 */
[----:B------:R-:W0:-:S12]  /*0640*/  LDS R24, [R16+0x3c0] ;  /* 0x0003c00010187984 */ /* 0x000e180000000800 */
[----:B------:R-:W-:Y:S02]  /*0650*/  @!P0 MOV R26, R10 ;  /* 0x0000000a001a8202 */ /* 0x000fe40000000f00 */
[----:B------:R-:W-:Y:S01]  /*0660*/  @!P0 MOV R27, R9 ;  /* 0x00000009001b8202 */ /* 0x000fe20000000f00 */
[----:B------:R-:W-:Y:S06]  /*0670*/  BAR.SYNC.DEFER_BLOCKING 0x0 ;  /* 0x0000000000007b1d */ /* 0x000fec0000010000 */
[----:B------:R-:W2:Y:S01]  /*0680*/  @!P0 LDG.E R28, desc[UR8][R26.64] ;  /* 0x000000081a1c8981 */ /* 0x000ea2000c1e1900 */
[----:B------:R-:W-:-:S04]  /*0690*/  IADD3 R5, PT, PT, R13, 0x10, RZ ;  /* 0x000000100d057810 */ /* 0x000fc80007ffe0ff */
[----:B------:R-:W-:-:S13]  /*06a0*/  ISETP.GE.AND P0, PT, R5, R0, PT ;  /* 0x000000000500720c */ /* 0x000fda0003f06270 */
[----:B------:R-:W1:Y:S01]  /*06b0*/  @!P0 LDC.64 R4, c[0x0][0x390] ;  /* 0x0000e400ff048b82 */ /* 0x000e620000000a00 */
[----:B--2---:R1:W-:Y:S02]  /*06c0*/  STS [R23], R28 ;  /* 0x0000001c17007388 */ /* 0x0043e40000000800 */
[----:B-1----:R-:W-:-:S04]  /*06d0*/  @!P0 IMAD.WIDE R28, R21, 0x4, R4 ;  /* 0x00000004151c8825 */ /* 0x002fc800078e0204 */
[----:B------:R-:W-:-:S06]  /*06e0*/  HFMA2 R5, -RZ, RZ, 0, 0 ;  /* 0x00000000ff057431 */ /* 0x000fcc00000001ff */
[----:B------:R-:W2:Y:S01]  /*06f0*/  @!P0 LDG.E R5, desc[UR8][R28.64] ;  /* 0x000000081c058981 */ /* 0x000ea2000c1e1900 */
[----:B0-----:R-:W-:Y:S01]  /*0700*/  FFMA R24, R24, R7, R6 ;  /* 0x0000000718187223 */ /* 0x001fe20000000006 */
[----:B------:R-:W-:Y:S01]  /*0710*/  IADD3 R14, PT, PT, R14, 0x2, RZ ;  /* 0x000000020e0e7810 */ /* 0x000fe20007ffe0ff */
[----:B------:R-:W-:Y:S01]  /*0720*/  UIADD3 UR4, UPT, UPT, UR4, 0x20, URZ ;  /* 0x0000002004047890 */ /* 0x000fe2000fffe0ff */
[----:B------:R-:W-:Y:S02]  /*0730*/  IADD3 R10, P1, PT, R10, 0x80, RZ ;  /* 0x000000800a0a7810 */ /* 0x000fe40007f3e0ff */
[----:B------:R-:W-:Y:S02]  /*0740*/  ISETP.NE.AND P0, PT, R14, RZ, PT ;  /* 0x000000ff0e00720c */ /* 0x000fe40003f05270 */
[----:B------:R-:W-:Y:S02]  /*0750*/  IADD3 R13, PT, PT, R13, 0x20, RZ ;  /* 0x000000200d0d7810 */ /* 0x000fe40007ffe0ff */
[----:B------:R-:W-:-:S02]  /*0760*/  IADD3 R15, PT, PT, R15, 0x20, RZ ;  /* 0x000000200f0f7810 */ /* 0x000fc40007ffe0ff */
[----:B------:R-:W-:Y:S02]  /*0770*/  IADD3.X R9, PT, PT, RZ, R9, RZ, P1, !PT ;  /* 0x00000009ff097210 */ /* 0x000fe40000ffe4ff */
[----:B------:R-:W-:Y:S02]  /*0780*/  IADD3 R18, PT, PT, R18, 0x20, RZ ;  /* 0x0000002012127810 */ /* 0x000fe40007ffe0ff */
[C---:B------:R-:W-:Y:S02]  /*0790*/  LEA R19, R0.reuse, R19, 0x5 ;  /* 0x0000001300137211 */ /* 0x040fe400078e28ff */
[----:B------:R-:W-:Y:S01]  /*07a0*/  LEA R21, R0, R21, 0x5 ;  /* 0x0000001500157211 */ /* 0x000fe200078e28ff */
[----:B--2---:R-:W-:Y:S01]  /*07b0*/  STS [R22], R5 ;  /* 0x0000000516007388 */ /* 0x004fe20000000800 */
[----:B------:R-:W-:Y:S06]  /*07c0*/  BAR.SYNC.DEFER_BLOCKING 0x0 ;  /* 0x0000000000007b1d */ /* 0x000fec0000010000 */
[----:B------:R-:W-:Y:S04]  /*07d0*/  LDS R27, [R16] ;  /* 0x00000000101b7984 */ /* 0x000fe80000000800 */
[----:B------:R-:W0:Y:S04]  /*07e0*/  LDS.128 R4, [R17] ;  /* 0x0000000011047984 */ /* 0x000e280000000c00 */
[----:B------:R-:W-:Y:S01]  /*07f0*/  LDS R26, [R16+0x100] ;  /* 0x00010000101a7984 */ /* 0x000fe20000000800 */
[----:B0-----:R-:W-:-:S03]  /*0800*/  FFMA R4, R4, R27, R24 ;  /* 0x0000001b04047223 */ /* 0x001fc60000000018 */
[----:B------:R-:W0:Y:S04]  /*0810*/  LDS R27, [R16+0x40] ;  /* 0x00004000101b7984 */ /* 0x000e280000000800 */
[----:B------:R-:W-:Y:S01]  /*0820*/  LDS R24, [R16+0xc0] ;  /* 0x0000c00010187984 */ /* 0x000fe20000000800 */
[----:B0-----:R-:W-:-:S03]  /*0830*/  FFMA R27, R27, R5, R4 ;  /* 0x000000051b1b7223 */ /* 0x001fc60000000004 */
[----:B------:R-:W0:Y:S02]  /*0840*/  LDS R4, [R16+0x80] ;  /* 0x0000800010047984 */ /* 0x000e240000000800 */
[----:B0-----:R-:W-:-:S04]  /*0850*/  FFMA R4, R4, R6, R27 ;  /* 0x0000000604047223 */ /* 0x001fc8000000001b */
[----:B------:R-:W-:Y:S02]  /*0860*/  FFMA R27, R24, R7, R4 ;  /* 0x00000007181b7223 */ /* 0x000fe40000000004 */
[----:B------:R-:W0:Y:S04]  /*0870*/  LDS.128 R4, [R17+0x10] ;  /* 0x0000100011047984 */ /* 0x000e280000000c00 */
[----:B------:R-:W-:Y:S01]  /*0880*/  LDS R24, [R16+0x200] ;  /* 0x0002000010187984 */ /* 0x000fe20000000800 */
[----:B0-----:R-:W-:-:S03]  /*0890*/  FFMA R4, R4, R26, R27 ;  /* 0x0000001a04047223 */ /* 0x001fc6000000001b */
[----:B------:R-:W0:Y:S02]  /*08a0*/  LDS R27, [R16+0x140] ;  /* 0x00014000101b7984 */ /* 0x000e240000000800 */
[----:B0-----:R-:W-:Y:S02]  /*08b0*/  FFMA R5, R27, R5, R4 ;  /* 0x000000051b057223 */ /* 0x001fe40000000004 */
        /* <DEDUP_REMOVED lines=15> */
[----:B------:R-:W0:Y:S02]  /*09b0*/  LDS R27, [R16+0x340] ;  /* 0x00034000101b7984 */ /* 0x000e240000000800 */
[----:B0-----:R-:W-:Y:S02]  /*09c0*/  FFMA R5, R27, R5, R4 ;  /* 0x000000051b057223 */ /* 0x001fe40000000004 */
[----:B------:R-:W0:Y:S04]  /*09d0*/  LDS R4, [R16+0x380] ;  /* 0x0003800010047984 */ /* 0x000e280000000800 */
[----:B------:R-:W1:Y:S01]  /*09e0*/  LDS R27, [R16+0x3c0] ;  /* 0x0003c000101b7984 */ /* 0x000e620000000800 */
[----:B0-----:R-:W-:-:S04]  /*09f0*/  FFMA R4, R4, R6, R5 ;  /* 0x0000000604047223 */ /* 0x001fc80000000005 */
[----:B-1----:R-:W-:Y:S01]  /*0a00*/  FFMA R27, R27, R7, R4 ;  /* 0x000000071b1b7223 */ /* 0x002fe20000000004 */
[----:B------:R-:W-:Y:S06]  /*0a10*/  BAR.SYNC.DEFER_BLOCKING 0x0 ;  /* 0x0000000000007b1d */ /* 0x000fec0000010000 */
[----:B------:R-:W-:Y:S05]  /*0a20*/  @P0 BRA `(.L_x_2) ;  /* 0xfffffff800380947 */ /* 0x000fea000383ffff */
[----:B------:R-:W-:-:S12]  /*0a30*/  UIADD3 UR4, UPT, UPT, UR4, -0x10, URZ ;  /* 0xfffffff004047890 */ /* 0x000fd8000fffe0ff */
.L_x_1:
[----:B------:R-:W-:-:S13]  /*0a40*/  LOP3.LUT P0, RZ, R20, 0x10, RZ, 0xc0, !PT ;  /* 0x0000001014ff7812 */ /* 0x000fda000780c0ff */
[----:B------:R-:W-:Y:S05]  /*0a50*/  @P0 BRA `(.L_x_0) ;  /* 0x0000000000d80947 */ /* 0x000fea0003800000 */
[----:B------:R-:W-:Y:S02]  /*0a60*/  IADD3 R12, PT, PT, R12, UR4, RZ ;  /* 0x000000040c0c7c10 */ /* 0x000fe4000fffe0ff */
[----:B------:R-:W-:Y:S02]  /*0a70*/  IADD3 R9, PT, PT, R11, UR4, RZ ;  /* 0x000000040b097c10 */ /* 0x000fe4000fffe0ff */
[-C--:B------:R-:W-:Y:S02]  /*0a80*/  ISETP.GE.AND P0, PT, R12, R0.reuse, PT ;  /* 0x000000000c00720c */ /* 0x080fe40003f06270 */
[----:B------:R-:W-:Y:S02]  /*0a90*/  ISETP.GE.AND P1, PT, R9, R0, PT ;  /* 0x000000000900720c */ /* 0x000fe40003f26270 */
[----:B------:R-:W-:-:S09]  /*0aa0*/  MOV R20, RZ ;  /* 0x000000ff00147202 */ /* 0x000fd20000000f00 */
[----:B------:R-:W0:Y:S01]  /*0ab0*/  @!P0 LDC.64 R6, c[0x0][0x388] ;  /* 0x0000e200ff068b82 */ /* 0x000e220000000a00 */
[----:B------:R-:W-:Y:S01]  /*0ac0*/  @!P0 IADD3 R25, PT, PT, R25, R12, RZ ;  /* 0x0000000c19198210 */ /* 0x000fe20007ffe0ff */
[----:B------:R-:W-:-:S06]  /*0ad0*/  @!P1 IMAD R9, R9, R0, R2 ;  /* 0x0000000009099224 */ /* 0x000fcc00078e0202 */
[----:B------:R-:W1:Y:S01]  /*0ae0*/  @!P1 LDC.64 R4, c[0x0][0x390] ;  /* 0x0000e400ff049b82 */ /* 0x000e620000000a00 */
[----:B0-----:R-:W-:-:S04]  /*0af0*/  @!P0 IMAD.WIDE.U32 R6, R25, 0x4, R6 ;  /* 0x0000000419068825 */ /* 0x001fc800078e0006 */
[----:B------:R-:W-:Y:S01]  /*0b00*/  HFMA2 R25, -RZ, RZ, 0, 0 ;  /* 0x00000000ff197431 */ /* 0x000fe200000001ff */
[----:B------:R-:W2:Y:S01]  /*0b10*/  @!P0 LDG.E R20, desc[UR8][R6.64] ;  /* 0x0000000806148981 */ /* 0x000ea2000c1e1900 */
[----:B-1----:R-:W-:-:S05]  /*0b20*/  @!P1 IMAD.WIDE R4, R9, 0x4, R4 ;  /* 0x0000000409049825 */ /* 0x002fca00078e0204 */
[----:B------:R-:W3:Y:S04]  /*0b30*/  @!P1 LDG.E R25, desc[UR8][R4.64] ;  /* 0x0000000804199981 */ /* 0x000ee8000c1e1900 */
[----:B--2---:R-:W-:Y:S04]  /*0b40*/  STS [R23], R20 ;  /* 0x0000001417007388 */ /* 0x004fe80000000800 */
[----:B---3--:R-:W-:Y:S01]  /*0b50*/  STS [R22], R25 ;  /* 0x0000001916007388 */ /* 0x008fe20000000800 */
[----:B------:R-:W-:Y:S06]  /*0b60*/  BAR.SYNC.DEFER_BLOCKING 0x0 ;  /* 0x0000000000007b1d */ /* 0x000fec0000010000 */
[----:B------:R-:W-:Y:S04]  /*0b70*/  LDS R24, [R16] ;  /* 0x0000000010187984 */ /* 0x000fe80000000800 */
[----:B------:R-:W0:Y:S04]  /*0b80*/  LDS.128 R12, [R17] ;  /* 0x00000000110c7984 */ /* 0x000e280000000c00 */
[----:B------:R-:W1:Y:S04]  /*0b90*/  LDS R28, [R16+0x40] ;  /* 0x00004000101c7984 */ /* 0x000e680000000800 */
[----:B------:R-:W2:Y:S04]  /*0ba0*/  LDS R29, [R16+0x80] ;  /* 0x00008000101d7984 */ /* 0x000ea80000000800 */
[----:B------:R-:W3:Y:S04]  /*0bb0*/  LDS R26, [R16+0xc0] ;  /* 0x0000c000101a7984 */ /* 0x000ee80000000800 */
[----:B------:R-:W-:Y:S04]  /*0bc0*/  LDS R19, [R16+0x100] ;  /* 0x0001000010137984 */ /* 0x000fe80000000800 */
[----:B------:R-:W4:Y:S04]  /*0bd0*/  LDS.128 R8, [R17+0x10] ;  /* 0x0000100011087984 */ /* 0x000f280000000c00 */
[----:B------:R-:W5:Y:S04]  /*0be0*/  LDS R18, [R16+0x140] ;  /* 0x0001400010127984 */ /* 0x000f680000000800 */
[----:B------:R-:W5:Y:S04]  /*0bf0*/  LDS R21, [R16+0x180] ;  /* 0x0001800010157984 */ /* 0x000f680000000800 */
[----:B------:R-:W5:Y:S04]  /*0c00*/  LDS R20, [R16+0x1c0] ;  /* 0x0001c00010147984 */ /* 0x000f680000000800 */
[----:B------:R-:W-:Y:S04]  /*0c10*/  LDS R23, [R16+0x200] ;  /* 0x0002000010177984 */ /* 0x000fe80000000800 */
[----:B------:R-:W5:Y:S01]  /*0c20*/  LDS.128 R4, [R17+0x20] ;  /* 0x0000200011047984 */ /* 0x000f620000000c00 */
[----:B0-----:R-:W-:-:S03]  /*0c30*/  FFMA R12, R12, R24, R27 ;  /* 0x000000180c0c7223 */ /* 0x001fc6000000001b */
[----:B------:R-:W0:Y:S01]  /*0c40*/  LDS R22, [R16+0x240] ;  /* 0x0002400010167984 */ /* 0x000e220000000800 */
[----:B-1----:R-:W-:-:S03]  /*0c50*/  FFMA R12, R28, R13, R12 ;  /* 0x0000000d1c0c7223 */ /* 0x002fc6000000000c */
[----:B------:R-:W1:Y:S01]  /*0c60*/  LDS R25, [R16+0x280] ;  /* 0x0002800010197984 */ /* 0x000e620000000800 */
[----:B--2---:R-:W-:-:S03]  /*0c70*/  FFMA R29, R29, R14, R12 ;  /* 0x0000000e1d1d7223 */ /* 0x004fc6000000000c */
[----:B------:R-:W2:Y:S01]  /*0c80*/  LDS R24, [R16+0x2c0] ;  /* 0x0002c00010187984 */ /* 0x000ea20000000800 */
[----:B---3--:R-:W-:-:S03]  /*0c90*/  FFMA R29, R26, R15, R29 ;  /* 0x0000000f1a1d7223 */ /* 0x008fc6000000001d */
[----:B------:R-:W-:Y:S04]  /*0ca0*/  LDS R27, [R16+0x300] ;  /* 0x00030000101b7984 */ /* 0x000fe80000000800 */
[----:B------:R-:W3:Y:S01]  /*0cb0*/  LDS.128 R12, [R17+0x30] ;  /* 0x00003000110c7984 */ /* 0x000ee20000000c00 */
[----:B----4-:R-:W-:-:S03]  /*0cc0*/  FFMA R19, R8, R19, R29 ;  /* 0x0000001308137223 */ /* 0x010fc6000000001d */
[----:B------:R-:W4:Y:S01]  /*0cd0*/  LDS R8, [R16+0x340] ;  /* 0x0003400010087984 */ /* 0x000f220000000800 */
[----:B-----5:R-:W-:-:S03]  /*0ce0*/  FFMA R26, R18, R9, R19 ;  /* 0x00000009121a7223 */ /* 0x020fc60000000013 */
[----:B------:R-:W5:Y:S04]  /*0cf0*/  LDS R9, [R16+0x380] ;  /* 0x0003800010097984 */ /* 0x000f680000000800 */
[----:B------:R-:W5:Y:S01]  /*0d00*/  LDS R18, [R16+0x3c0] ;  /* 0x0003c00010127984 */ /* 0x000f620000000800 */
[----:B------:R-:W-:-:S04]  /*0d10*/  FFMA R21, R21, R10, R26 ;  /* 0x0000000a15157223 */ /* 0x000fc8000000001a */
[----:B------:R-:W-:-:S04]  /*0d20*/  FFMA R11, R20, R11, R21 ;  /* 0x0000000b140b7223 */ /* 0x000fc80000000015 */
[----:B------:R-:W-:-:S04]  /*0d30*/  FFMA R11, R4, R23, R11 ;  /* 0x00000017040b7223 */ /* 0x000fc8000000000b */
[----:B0-----:R-:W-:-:S04]  /*0d40*/  FFMA R22, R22, R5, R11 ;  /* 0x0000000516167223 */ /* 0x001fc8000000000b */
[----:B-1----:R-:W-:-:S04]  /*0d50*/  FFMA R25, R25, R6, R22 ;  /* 0x0000000619197223 */ /* 0x002fc80000000016 */
[----:B--2---:R-:W-:-:S04]  /*0d60*/  FFMA R7, R24, R7, R25 ;  /* 0x0000000718077223 */ /* 0x004fc80000000019 */
[----:B---3--:R-:W-:-:S04]  /*0d70*/  FFMA R7, R12, R27, R7 ;  /* 0x0000001b0c077223 */ /* 0x008fc80000000007 */
[----:B----4-:R-:W-:-:S04]  /*0d80*/  FFMA R8, R8, R13, R7 ;  /* 0x0000000d08087223 */ /* 0x010fc80000000007 */
[----:B-----5:R-:W-:-:S04]  /*0d90*/  FFMA R9, R9, R14, R8 ;  /* 0x0000000e09097223 */ /* 0x020fc80000000008 */
[----:B------:R-:W-:Y:S01]  /*0da0*/  FFMA R27, R18, R15, R9 ;  /* 0x0000000f121b7223 */ /* 0x000fe20000000009 */
[----:B------:R-:W-:Y:S06]  /*0db0*/  BAR.SYNC.DEFER_BLOCKING 0x0 ;  /* 0x0000000000007b1d */ /* 0x000fec0000010000 */
.L_x_0:
[----:B------:R-:W-:-:S04]  /*0dc0*/  VIMNMX R5, PT, PT, R2, R3, !PT ;  /* 0x0000000302057248 */ /* 0x000fc80007fe0100 */
[----:B------:R-:W-:-:S13]  /*0dd0*/  ISETP.GE.AND P0, PT, R5, R0, PT ;  /* 0x000000000500720c */ /* 0x000fda0003f06270 */
[----:B------:R-:W-:Y:S05]  /*0de0*/  @P0 EXIT ;  /* 0x000000000000094d */ /* 0x000fea0003800000 */
[----:B------:R-:W0:Y:S01]  /*0df0*/  LDC.64 R4, c[0x0][0x398] ;  /* 0x0000e600ff047b82 */ /* 0x000e220000000a00 */
[----:B------:R-:W-:-:S04]  /*0e00*/  IMAD R3, R3, R0, R2 ;  /* 0x0000000003037224 */ /* 0x000fc800078e0202 */
[----:B0-----:R-:W-:-:S05]  /*0e10*/  IMAD.WIDE R2, R3, 0x4, R4 ;  /* 0x0000000403027825 */ /* 0x001fca00078e0204 */
[----:B------:R-:W-:Y:S01]  /*0e20*/  STG.E desc[UR8][R2.64], R27 ;  /* 0x0000001b02007986 */ /* 0x000fe2000c101908 */
[----:B------:R-:W-:Y:S05]  /*0e30*/  EXIT ;  /* 0x000000000000794d */ /* 0x000fea0003800000 */
.L_x_3:
[----:B------:R-:W-:-:S00]  /*0e40*/  BRA `(.L_x_3) ;  /* 0xfffffffc00fc7947 */ /* 0x000fc0000383ffff */
[----:B------:R-:W-:-:S00]  /*0e50*/  NOP ;  /* 0x0000000000007918 */ /* 0x000fc00000000000 */
        /* <DEDUP_REMOVED lines=10> */
.L_x_9:


//--------------------- .text._Z11matmul_elemiPfS_S_ --------------------------
	.section	.text._Z11matmul_elemiPfS_S_,"ax",@progbits
	.align	128
        .global         _Z11matmul_elemiPfS_S_
        .type           _Z11matmul_elemiPfS_S_,@function
        .size           _Z11matmul_elemiPfS_S_,(.L_x_10 - _Z11matmul_elemiPfS_S_)
        .other          _Z11matmul_elemiPfS_S_,@"STO_CUDA_ENTRY STV_DEFAULT"
_Z11matmul_elemiPfS_S_:
.text._Z11matmul_elemiPfS_S_:
[----:B------:R-:W-:Y:S01]  /*0000*/  LDC R1, c[0x0][0x37c] ;  /* 0x0000df00ff017b82 */ /* 0x000fe20000000800 */
[----:B------:R-:W0:Y:S07]  /*0010*/  S2R R3, SR_TID.X ;  /* 0x0000000000037919 */ /* 0x000e2e0000002100 */
[----:B------:R-:W0:Y:S01]  /*0020*/  LDC R0, c[0x0][0x360] ;  /* 0x0000d800ff007b82 */ /* 0x000e220000000800 */
[----:B------:R-:W1:Y:S01]  /*0030*/  LDCU UR20, c[0x0][0x380] ;  /* 0x00007000ff1477ac */ /* 0x000e620008000800 */
[----:B------:R-:W2:Y:S06]  /*0040*/  S2R R2, SR_TID.Y ;  /* 0x0000000000027919 */ /* 0x000eac0000002200 */
[----:B------:R-:W0:Y:S08]  /*0050*/  S2UR UR4, SR_CTAID.X ;  /* 0x00000000000479c3 */ /* 0x000e300000002500 */
[----:B------:R-:W2:Y:S08]  /*0060*/  S2UR UR5, SR_CTAID.Y ;  /* 0x00000000000579c3 */ /* 0x000eb00000002600 */
[----:B------:R-:W2:Y:S01]  /*0070*/  LDC R13, c[0x0][0x364] ;  /* 0x0000d900ff0d7b82 */ /* 0x000ea20000000800 */
[----:B0-----:R-:W-:-:S02]  /*0080*/  IMAD R0, R0, UR4, R3 ;  /* 0x0000000400007c24 */ /* 0x001fc4000f8e0203 */
[----:B--2---:R-:W-:-:S05]  /*0090*/  IMAD R13, R13, UR5, R2 ;  /* 0x000000050d0d7c24 */ /* 0x004fca000f8e0202 */
[----:B------:R-:W-:-:S04]  /*00a0*/  VIMNMX R2, PT, PT, R0, R13, !PT ;  /* 0x0000000d00027248 */ /* 0x000fc80007fe0100 */
[----:B-1----:R-:W-:-:S13]  /*00b0*/  ISETP.GE.AND P0, PT, R2, UR20, PT ;  /* 0x0000001402007c0c */ /* 0x002fda000bf06270 */
[----:B------:R-:W-:Y:S05]  /*00c0*/  @P0 EXIT ;  /* 0x000000000000094d */ /* 0x000fea0003800000 */
[----:B------:R-:W-:Y:S01]  /*00d0*/  UISETP.GE.U32.AND UP0, UPT, UR20, 0x8, UPT ;  /* 0x000000081400788c */ /* 0x000fe2000bf06070 */
[----:B------:R-:W-:Y:S02]  /*00e0*/  HFMA2 R12, -RZ, RZ, 0, 0 ;  /* 0x00000000ff0c7431 */ /* 0x000fe400000001ff */
[----:B------:R-:W-:Y:S01]  /*00f0*/  IMAD R13, R13, UR20, RZ ;  /* 0x000000140d0d7c24 */ /* 0x000fe2000f8e02ff */
[----:B------:R-:W-:Y:S01]  /*0100*/  UMOV UR4, URZ ;  /* 0x000000ff00047c82 */ /* 0x000fe20008000000 */
[----:B------:R-:W0:Y:S04]  /*0110*/  LDCU.64 UR18, c[0x0][0x358] ;  /* 0x00006b00ff1277ac */ /* 0x000e280008000a00 */
[----:B------:R-:W-:Y:S05]  /*0120*/  BRA.U !UP0, `(.L_x_4) ;  /* 0x0000000508007547 */ /* 0x000fea000b800000 */
[----:B------:R-:W1:Y:S01]  /*0130*/  LDC.64 R2, c[0x0][0x388] ;  /* 0x0000e200ff027b82 */ /* 0x000e620000000a00 */
[----:B------:R-:W2:Y:S01]  /*0140*/  LDCU.64 UR22, c[0x0][0x390] ;  /* 0x00007200ff1677ac */ /* 0x000ea20008000a00 */
[----:B------:R-:W-:Y:S02]  /*0150*/  MOV R12, RZ ;  /* 0x000000ff000c7202 */ /* 0x000fe40000000f00 */
[----:B------:R-:W-:Y:S01]  /*0160*/  MOV R14, R0 ;  /* 0x00000000000e7202 */ /* 0x000fe20000000f00 */
[----:B------:R-:W-:-:S04]  /*0170*/  ULOP3.LUT UR4, UR20, 0x7ffffff8, URZ, 0xc0, !UPT ;  /* 0x7ffffff814047892 */ /* 0x000fc8000f8ec0ff */
[----:B------:R-:W-:Y:S02]  /*0180*/  UIADD3 UR5, UPT, UPT, -UR4, URZ, URZ ;  /* 0x000000ff04057290 */ /* 0x000fe4000fffe1ff */
[----:B--2---:R-:W-:Y:S02]  /*0190*/  UIMAD.WIDE UR6, UR20, 0x8, UR22 ;  /* 0x00000008140678a5 */ /* 0x004fe4000f8e0216 */
[----:B------:R-:W-:Y:S02]  /*01a0*/  UIMAD.WIDE UR8, UR20, 0xc, UR22 ;  /* 0x0000000c140878a5 */ /* 0x000fe4000f8e0216 */
[----:B------:R-:W-:Y:S01]  /*01b0*/  UIMAD.WIDE UR10, UR20, 0x10, UR22 ;  /* 0x00000010140a78a5 */ /* 0x000fe2000f8e0216 */
[----:B-1----:R-:W-:Y:S01]  /*01c0*/  IMAD.WIDE.U32 R2, R13, 0x4, R2 ;  /* 0x000000040d027825 */ /* 0x002fe200078e0002 */
[----:B------:R-:W-:Y:S02]  /*01d0*/  UIMAD.WIDE UR12, UR20, 0x14, UR22 ;  /* 0x00000014140c78a5 */ /* 0x000fe4000f8e0216 */
[----:B------:R-:W-:Y:S01]  /*01e0*/  UIMAD.WIDE UR14, UR20, 0x18, UR22 ;  /* 0x00000018140e78a5 */ /* 0x000fe2000f8e0216 */
[----:B------:R-:W-:Y:S01]  /*01f0*/  IADD3 R2, P0, PT, R2, 0x10, RZ ;  /* 0x0000001002027810 */ /* 0x000fe20007f1e0ff */
[----:B------:R-:W-:-:S03]  /*0200*/  UIMAD.WIDE UR16, UR20, 0x1c, UR22 ;  /* 0x0000001c141078a5 */ /* 0x000fc6000f8e0216 */
[----:B------:R-:W-:-:S09]  /*0210*/  IADD3.X R3, PT, PT, RZ, R3, RZ, P0, !PT ;  /* 0x00000003ff037210 */ /* 0x000fd200007fe4ff */
.L_x_5:
[----:B------:R-:W-:Y:S01]  /*0220*/  UIMAD.WIDE UR24, UR20, 0x4, UR22 ;  /* 0x00000004141878a5 */ /* 0x000fe2000f8e0216 */
[----:B------:R-:W-:Y:S01]  /*0230*/  MOV R23, 0x4 ;  /* 0x0000000400177802 */ /* 0x000fe20000000f00 */
[----:B------:R-:W-:Y:S01]  /*0240*/  HFMA2 R25, -RZ, RZ, 0, 2.384185791015625e-07 ;  /* 0x00000004ff197431 */ /* 0x000fe200000001ff */
[----:B0-----:R-:W2:Y:S03]  /*0250*/  LDG.E R21, desc[UR18][R2.64+-0x10] ;  /* 0xfffff01202157981 */ /* 0x001ea6000c1e1900 */
[----:B------:R-:W-:Y:S01]  /*0260*/  IMAD.WIDE R22, R14, R23, UR22 ;  /* 0x000000160e167e25 */ /* 0x000fe2000f8e0217 */
[----:B------:R-:W-:Y:S01]  /*0270*/  MOV R8, UR24 ;  /* 0x0000001800087c02 */ /* 0x000fe20008000f00 */
[----:B------:R-:W3:Y:S01]  /*0280*/  LDG.E R19, desc[UR18][R2.64+-0xc] ;  /* 0xfffff41202137981 */ /* 0x000ee2000c1e1900 */
[----:B------:R-:W-:-:S03]  /*0290*/  MOV R9, UR25 ;  /* 0x0000001900097c02 */ /* 0x000fc60008000f00 */
[----:B------:R-:W2:Y:S01]  /*02a0*/  LDG.E R22, desc[UR18][R22.64] ;  /* 0x0000001216167981 */ /* 0x000ea2000c1e1900 */
[----:B------:R-:W-:Y:S02]  /*02b0*/  IMAD.MOV.U32 R11, RZ, RZ, 0x4 ;  /* 0x00000004ff0b7424 */ /* 0x000fe400078e00ff */
[----:B------:R-:W-:-:S04]  /*02c0*/  IMAD.WIDE R8, R14, 0x4, R8 ;  /* 0x000000040e087825 */ /* 0x000fc800078e0208 */
[----:B------:R-:W-:Y:S01]  /*02d0*/  HFMA2 R7, -RZ, RZ, 0, 2.384185791015625e-07 ;  /* 0x00000004ff077431 */ /* 0x000fe200000001ff */
[----:B------:R-:W-:Y:S01]  /*02e0*/  MOV R5, 0x4 ;  /* 0x0000000400057802 */ /* 0x000fe20000000f00 */
[----:B------:R-:W4:Y:S01]  /*02f0*/  LDG.E R17, desc[UR18][R2.64+-0x8] ;  /* 0xfffff81202117981 */ /* 0x000f22000c1e1900 */
[----:B------:R-:W-:-:S03]  /*0300*/  IMAD.WIDE R24, R14, R25, UR6 ;  /* 0x000000060e187e25 */ /* 0x000fc6000f8e0219 */
[----:B------:R0:W3:Y:S01]  /*0310*/  LDG.E R20, desc[UR18][R8.64] ;  /* 0x0000001208147981 */ /* 0x0000e2000c1e1900 */
[----:B------:R-:W-:-:S03]  /*0320*/  IMAD.WIDE R10, R14, R11, UR8 ;  /* 0x000000080e0a7e25 */ /* 0x000fc6000f8e020b */
[----:B------:R-:W4:Y:S01]  /*0330*/  LDG.E R18, desc[UR18][R24.64] ;  /* 0x0000001218127981 */ /* 0x000f22000c1e1900 */
[----:B------:R-:W-:-:S04]  /*0340*/  IMAD.WIDE R4, R14, R5, UR10 ;  /* 0x0000000a0e047e25 */ /* 0x000fc8000f8e0205 */
[----:B------:R-:W-:Y:S01]  /*0350*/  HFMA2 R27, -RZ, RZ, 0, 2.384185791015625e-07 ;  /* 0x00000004ff1b7431 */ /* 0x000fe200000001ff */
[----:B------:R1:W5:Y:S01]  /*0360*/  LDG.E R16, desc[UR18][R10.64] ;  /* 0x000000120a107981 */ /* 0x000362000c1e1900 */
[C---:B------:R-:W-:Y:S01]  /*0370*/  IMAD.WIDE R6, R14.reuse, R7, UR12 ;  /* 0x0000000c0e067e25 */ /* 0x040fe2000f8e0207 */
[----:B0-----:R-:W-:Y:S02]  /*0380*/  MOV R9, 0x4 ;  /* 0x0000000400097802 */ /* 0x001fe40000000f00 */
[----:B------:R-:W5:Y:S04]  /*0390*/  LDG.E R15, desc[UR18][R2.64+-0x4] ;  /* 0xfffffc12020f7981 */ /* 0x000f68000c1e1900 */
[----:B------:R0:W5:Y:S01]  /*03a0*/  LDG.E R4, desc[UR18][R4.64] ;  /* 0x0000001204047981 */ /* 0x000162000c1e1900 */
[----:B------:R-:W-:-:S03]  /*03b0*/  IMAD.WIDE R8, R14, R9, UR14 ;  /* 0x0000000e0e087e25 */ /* 0x000fc6000f8e0209 */
[----:B------:R-:W5:Y:S01]  /*03c0*/  LDG.E R23, desc[UR18][R2.64] ;  /* 0x0000001202177981 */ /* 0x000f62000c1e1900 */
[----:B-1----:R-:W-:-:S03]  /*03d0*/  IMAD.WIDE R10, R14, R27, UR16 ;  /* 0x000000100e0a7e25 */ /* 0x002fc6000f8e021b */
[----:B------:R-:W5:Y:S04]  /*03e0*/  LDG.E R7, desc[UR18][R6.64] ;  /* 0x0000001206077981 */ /* 0x000f68000c1e1900 */
[----:B------:R-:W5:Y:S04]  /*03f0*/  LDG.E R24, desc[UR18][R2.64+0x4] ;  /* 0x0000041202187981 */ /* 0x000f68000c1e1900 */
[----:B------:R-:W5:Y:S04]  /*0400*/  LDG.E R8, desc[UR18][R8.64] ;  /* 0x0000001208087981 */ /* 0x000f68000c1e1900 */
[----:B------:R-:W5:Y:S04]  /*0410*/  LDG.E R25, desc[UR18][R2.64+0x8] ;  /* 0x0000081202197981 */ /* 0x000f68000c1e1900 */
[----:B------:R-:W5:Y:S04]  /*0420*/  LDG.E R10, desc[UR18][R10.64] ;  /* 0x000000120a0a7981 */ /* 0x000f68000c1e1900 */
[----:B------:R1:W5:Y:S01]  /*0430*/  LDG.E R27, desc[UR18][R2.64+0xc] ;  /* 0x00000c12021b7981 */ /* 0x000362000c1e1900 */
[----:B------:R-:W-:-:S04]  /*0440*/  UIADD3 UR5, UPT, UPT, UR5, 0x8, URZ ;  /* 0x0000000805057890 */ /* 0x000fc8000fffe0ff */
[----:B------:R-:W-:Y:S01]  /*0450*/  UISETP.NE.AND UP0, UPT, UR5, URZ, UPT ;  /* 0x000000ff0500728c */ /* 0x000fe2000bf05270 */
[----:B0-----:R-:W-:Y:S02]  /*0460*/  MOV R5, UR20 ;  /* 0x0000001400057c02 */ /* 0x001fe40008000f00 */
[----:B-1----:R-:W-:-:S03]  /*0470*/  IADD3 R2, P0, PT, R2, 0x20, RZ ;  /* 0x0000002002027810 */ /* 0x002fc60007f1e0ff */
[----:B------:R-:W-:Y:S01]  /*0480*/  IMAD R14, R5, 0x8, R14 ;  /* 0x00000008050e7824 */ /* 0x000fe200078e020e */
[----:B------:R-:W-:Y:S01]  /*0490*/  IADD3.X R3, PT, PT, RZ, R3, RZ, P0, !PT ;  /* 0x00000003ff037210 */ /* 0x000fe200007fe4ff */
[----:B--2---:R-:W-:-:S04]  /*04a0*/  FFMA R22, R21, R22, R12 ;  /* 0x0000001615167223 */ /* 0x004fc8000000000c */
[----:B---3--:R-:W-:-:S04]  /*04b0*/  FFMA R20, R19, R20, R22 ;  /* 0x0000001413147223 */ /* 0x008fc80000000016 */
[----:B----4-:R-:W-:-:S04]  /*04c0*/  FFMA R18, R17, R18, R20 ;  /* 0x0000001211127223 */ /* 0x010fc80000000014 */
[----:B-----5:R-:W-:-:S04]  /*04d0*/  FFMA R16, R15, R16, R18 ;  /* 0x000000100f107223 */ /* 0x020fc80000000012 */
[----:B------:R-:W-:-:S04]  /*04e0*/  FFMA R23, R23, R4, R16 ;  /* 0x0000000417177223 */ /* 0x000fc80000000010 */
[----:B------:R-:W-:-:S04]  /*04f0*/  FFMA R24, R24, R7, R23 ;  /* 0x0000000718187223 */ /* 0x000fc80000000017 */
[----:B------:R-:W-:-:S04]  /*0500*/  FFMA R8, R25, R8, R24 ;  /* 0x0000000819087223 */ /* 0x000fc80000000018 */
[----:B------:R-:W-:Y:S01]  /*0510*/  FFMA R12, R27, R10, R8 ;  /* 0x0000000a1b0c7223 */ /* 0x000fe20000000008 */
[----:B------:R-:W-:Y:S06]  /*0520*/  BRA.U UP0, `(.L_x_5) ;  /* 0xfffffffd003c7547 */ /* 0x000fec000b83ffff */
.L_x_4:
[----:B------:R-:W-:-:S04]  /*0530*/  ULOP3.LUT UR6, UR20, 0x7, URZ, 0xc0, !UPT ;  /* 0x0000000714067892 */ /* 0x000fc8000f8ec0ff */
[----:B------:R-:W-:-:S09]  /*0540*/  UISETP.NE.AND UP0, UPT, UR6, URZ, UPT ;  /* 0x000000ff0600728c */ /* 0x000fd2000bf05270 */
[----:B------:R-:W-:Y:S05]  /*0550*/  BRA.U !UP0, `(.L_x_6) ;  /* 0x0000000508407547 */ /* 0x000fea000b800000 */
[----:B------:R-:W-:Y:S02]  /*0560*/  UISETP.GE.U32.AND UP0, UPT, UR6, 0x4, UPT ;  /* 0x000000040600788c */ /* 0x000fe4000bf06070 */
[----:B------:R-:W-:-:S04]  /*0570*/  ULOP3.LUT UR5, UR20, 0x3, URZ, 0xc0, !UPT ;  /* 0x0000000314057892 */ /* 0x000fc8000f8ec0ff */
[----:B------:R-:W-:-:S03]  /*0580*/  UISETP.NE.AND UP1, UPT, UR5, URZ, UPT ;  /* 0x000000ff0500728c */ /* 0x000fc6000bf25270 */
[----:B------:R-:W-:Y:S08]  /*0590*/  BRA.U !UP0, `(.L_x_7) ;  /* 0x00000001087c7547 */ /* 0x000ff0000b800000 */
[----:B------:R-:W1:Y:S01]  /*05a0*/  LDC.64 R6, c[0x0][0x390] ;  /* 0x0000e400ff067b82 */ /* 0x000e620000000a00 */
[----:B------:R-:W2:Y:S01]  /*05b0*/  LDCU.64 UR6, c[0x0][0x388] ;  /* 0x00007100ff0677ac */ /* 0x000ea20008000a00 */
[----:B------:R-:W-:Y:S02]  /*05c0*/  MOV R9, UR4 ;  /* 0x0000000400097c02 */ /* 0x000fe40008000f00 */
[C---:B------:R-:W-:Y:S02]  /*05d0*/  IADD3 R3, PT, PT, R13.reuse, UR4, RZ ;  /* 0x000000040d037c10 */ /* 0x040fe4000fffe0ff */
[----:B------:R-:W-:Y:S01]  /*05e0*/  IADD3 R10, P0, PT, R13, UR4, RZ ;  /* 0x000000040d0a7c10 */ /* 0x000fe2000ff1e0ff */
[----:B------:R-:W-:Y:S01]  /*05f0*/  IMAD R9, R9, UR20, R0 ;  /* 0x0000001409097c24 */ /* 0x000fe2000f8e0200 */
[----:B------:R-:W3:Y:S01]  /*0600*/  LDC.64 R4, c[0x0][0x388] ;  /* 0x0000e200ff047b82 */ /* 0x000ee20000000a00 */
[----:B------:R-:W-:Y:S02]  /*0610*/  MOV R11, UR20 ;  /* 0x00000014000b7c02 */ /* 0x000fe40008000f00 */
[----:B------:R-:W-:Y:S01]  /*0620*/  MOV R15, UR20 ;  /* 0x00000014000f7c02 */ /* 0x000fe20008000f00 */
[----:B-1----:R-:W-:Y:S01]  /*0630*/  IMAD.WIDE R6, R9, 0x4, R6 ;  /* 0x0000000409067825 */ /* 0x002fe200078e0206 */
[----:B------:R-:W-:-:S05]  /*0640*/  MOV R9, UR20 ;  /* 0x0000001400097c02 */ /* 0x000fca0008000f00 */
[----:B------:R-:W-:Y:S02]  /*0650*/  IMAD.WIDE R8, R9, 0x4, R6 ;  /* 0x0000000409087825 */ /* 0x000fe400078e0206 */
[----:B0-----:R-:W4:Y:S02]  /*0660*/  LDG.E R6, desc[UR18][R6.64] ;  /* 0x0000001206067981 */ /* 0x001f24000c1e1900 */
[----:B---3--:R-:W-:Y:S01]  /*0670*/  IMAD.WIDE.U32 R4, R3, 0x4, R4 ;  /* 0x0000000403047825 */ /* 0x008fe200078e0004 */
[----:B------:R-:W-:Y:S01]  /*0680*/  IADD3.X R3, PT, PT, RZ, RZ, RZ, P0, !PT ;  /* 0x000000ffff037210 */ /* 0x000fe200007fe4ff */
[----:B------:R-:W3:Y:S01]  /*0690*/  LDG.E R17, desc[UR18][R8.64] ;  /* 0x0000001208117981 */ /* 0x000ee2000c1e1900 */
[----:B--2---:R-:W-:-:S03]  /*06a0*/  LEA R2, P0, R10, UR6, 0x2 ;  /* 0x000000060a027c11 */ /* 0x004fc6000f8010ff */
[----:B------:R-:W4:Y:S01]  /*06b0*/  LDG.E R5, desc[UR18][R4.64] ;  /* 0x0000001204057981 */ /* 0x000f22000c1e1900 */
[----:B------:R-:W-:Y:S01]  /*06c0*/  LEA.HI.X R3, R10, UR7, R3, 0x2, P0 ;  /* 0x000000070a037c11 */ /* 0x000fe200080f1403 */
[----:B------:R-:W-:-:S04]  /*06d0*/  IMAD.WIDE R10, R11, 0x4, R8 ;  /* 0x000000040b0a7825 */ /* 0x000fc800078e0208 */
[----:B------:R-:W3:Y:S01]  /*06e0*/  LDG.E R16, desc[UR18][R2.64+0x4] ;  /* 0x0000041202107981 */ /* 0x000ee2000c1e1900 */
[----:B------:R-:W-:-:S03]  /*06f0*/  IMAD.WIDE R14, R15, 0x4, R10 ;  /* 0x000000040f0e7825 */ /* 0x000fc600078e020a */
[----:B------:R-:W2:Y:S04]  /*0700*/  LDG.E R19, desc[UR18][R10.64] ;  /* 0x000000120a137981 */ /* 0x000ea8000c1e1900 */
[----:B------:R-:W2:Y:S04]  /*0710*/  LDG.E R18, desc[UR18][R2.64+0x8] ;  /* 0x0000081202127981 */ /* 0x000ea8000c1e1900 */
[----:B------:R-:W5:Y:S04]  /*0720*/  LDG.E R20, desc[UR18][R2.64+0xc] ;  /* 0x00000c1202147981 */ /* 0x000f68000c1e1900 */
[----:B------:R-:W5:Y:S01]  /*0730*/  LDG.E R14, desc[UR18][R14.64] ;  /* 0x000000120e0e7981 */ /* 0x000f62000c1e1900 */
[----:B------:R-:W-:Y:S01]  /*0740*/  UIADD3 UR4, UPT, UPT, UR4, 0x4, URZ ;  /* 0x0000000404047890 */ /* 0x000fe2000fffe0ff */
[----:B----4-:R-:W-:-:S04]  /*0750*/  FFMA R5, R5, R6, R12 ;  /* 0x0000000605057223 */ /* 0x010fc8000000000c */
[----:B---3--:R-:W-:-:S04]  /*0760*/  FFMA R5, R16, R17, R5 ;  /* 0x0000001110057223 */ /* 0x008fc80000000005 */
[----:B--2---:R-:W-:-:S04]  /*0770*/  FFMA R5, R18, R19, R5 ;  /* 0x0000001312057223 */ /* 0x004fc80000000005 */
[----:B-----5:R-:W-:-:S07]  /*0780*/  FFMA R12, R20, R14, R5 ;  /* 0x0000000e140c7223 */ /* 0x020fce0000000005 */
.L_x_7:
[----:B------:R-:W-:Y:S05]  /*0790*/  BRA.U !UP1, `(.L_x_6) ;  /* 0x0000000109b07547 */ /* 0x000fea000b800000 */
[----:B------:R-:W-:Y:S01]  /*07a0*/  UISETP.NE.AND UP0, UPT, UR5, 0x1, UPT ;  /* 0x000000010500788c */ /* 0x000fe2000bf05270 */
[----:B------:R-:W-:Y:S01]  /*07b0*/  MOV R7, UR4 ;  /* 0x0000000400077c02 */ /* 0x000fe20008000f00 */
[----:B------:R-:W-:Y:S02]  /*07c0*/  ULOP3.LUT UR5, UR20, 0x1, URZ, 0xc0, !UPT ;  /* 0x0000000114057892 */ /* 0x000fe4000f8ec0ff */
[----:B------:R-:W-:Y:S02]  /*07d0*/  IMAD.U32 R15, RZ, RZ, UR20 ;  /* 0x00000014ff0f7e24 */ /* 0x000fe4000f8e00ff */
[----:B------:R-:W-:Y:S01]  /*07e0*/  UISETP.NE.U32.AND UP1, UPT, UR5, 0x1, UPT ;  /* 0x000000010500788c */ /* 0x000fe2000bf25070 */
[----:B------:R-:W-:-:S04]  /*07f0*/  PLOP3.LUT P1, PT, PT, PT, UP0, 0x80, 0x8 ;  /* 0x000000000008781c */ /* 0x000fc80003f2f008 */
[----:B------:R-:W1:Y:S01]  /*0800*/  @UP0 LDCU.64 UR6, c[0x0][0x388] ;  /* 0x00007100ff0607ac */ /* 0x000e620008000a00 */
[----:B------:R-:W-:Y:S01]  /*0810*/  PLOP3.LUT P0, PT, PT, PT, UP1, 0x80, 0x8 ;  /* 0x000000000008781c */ /* 0x000fe20003f0f018 */
[----:B------:R-:W2:Y:S01]  /*0820*/  @UP0 LDCU.64 UR8, c[0x0][0x390] ;  /* 0x00007200ff0807ac */ /* 0x000ea20008000a00 */
[----:B------:R-:W3:Y:S06]  /*0830*/  @UP0 LDCU.64 UR10, c[0x0][0x388] ;  /* 0x00007100ff0a07ac */ /* 0x000eec0008000a00 */
[C---:B------:R-:W-:Y:S01]  /*0840*/  @P1 VIADD R3, R13.reuse, UR4 ;  /* 0x000000040d031c36 */ /* 0x040fe20008000000 */
[----:B------:R-:W-:Y:S01]  /*0850*/  @P1 IADD3 R6, P2, PT, R13, UR4, RZ ;  /* 0x000000040d061c10 */ /* 0x000fe2000ff5e0ff */
[----:B------:R-:W4:Y:S01]  /*0860*/  @!UP1 LDCU.64 UR12, c[0x0][0x388] ;  /* 0x00007100ff0c97ac */ /* 0x000f220008000a00 */
[----:B------:R-:W-:Y:S01]  /*0870*/  @UP0 UIADD3 UR4, UPT, UPT, UR4, 0x2, URZ ;  /* 0x0000000204040890 */ /* 0x000fe2000fffe0ff */
[----:B-1----:R-:W-:-:S02]  /*0880*/  MOV R10, UR6 ;  /* 0x00000006000a7c02 */ /* 0x002fc40008000f00 */
[----:B------:R-:W-:Y:S01]  /*0890*/  MOV R11, UR7 ;  /* 0x00000007000b7c02 */ /* 0x000fe20008000f00 */
[----:B------:R-:W1:Y:S01]  /*08a0*/  @!UP1 LDCU.64 UR6, c[0x0][0x390] ;  /* 0x00007200ff0697ac */ /* 0x000e620008000a00 */
[----:B--2---:R-:W-:Y:S02]  /*08b0*/  MOV R4, UR8 ;  /* 0x0000000800047c02 */ /* 0x004fe40008000f00 */
[----:B------:R-:W-:Y:S01]  /*08c0*/  MOV R5, UR9 ;  /* 0x0000000900057c02 */ /* 0x000fe20008000f00 */
[----:B------:R-:W-:-:S04]  /*08d0*/  @P1 IMAD.WIDE.U32 R10, R3, 0x4, R10 ;  /* 0x00000004030a1825 */ /* 0x000fc800078e000a */
[----:B------:R-:W-:Y:S01]  /*08e0*/  @P1 IMAD R3, R7, UR20, R0 ;  /* 0x0000001407031c24 */ /* 0x000fe2000f8e0200 */
[----:B------:R-:W-:Y:S01]  /*08f0*/  @P1 IADD3.X R7, PT, PT, RZ, RZ, RZ, P2, !PT ;  /* 0x000000ffff071210 */ /* 0x000fe200017fe4ff */
[----:B0-----:R-:W2:Y:S01]  /*0900*/  @P1 LDG.E R11, desc[UR18][R10.64] ;  /* 0x000000120a0b1981 */ /* 0x001ea2000c1e1900 */
[C---:B---3--:R-:W-:Y:S01]  /*0910*/  @P1 LEA R2, P2, R6.reuse, UR10, 0x2 ;  /* 0x0000000a06021c11 */ /* 0x048fe2000f8410ff */
[----:B------:R-:W-:Y:S01]  /*0920*/  @P1 IMAD.WIDE R4, R3, 0x4, R4 ;  /* 0x0000000403041825 */ /* 0x000fe200078e0204 */
[----:B------:R-:W-:Y:S02]  /*0930*/  MOV R19, UR4 ;  /* 0x0000000400137c02 */ /* 0x000fe40008000f00 */
[----:B------:R-:W-:Y:S02]  /*0940*/  @P1 LEA.HI.X R3, R6, UR11, R7, 0x2, P2 ;  /* 0x0000000b06031c11 */ /* 0x000fe400090f1407 */
[----:B----4-:R-:W-:Y:S01]  /*0950*/  MOV R6, UR12 ;  /* 0x0000000c00067c02 */ /* 0x010fe20008000f00 */
[----:B------:R-:W-:Y:S01]  /*0960*/  @P1 IMAD.WIDE R14, R15, 0x4, R4 ;  /* 0x000000040f0e1825 */ /* 0x000fe200078e0204 */
[----:B------:R-:W-:Y:S01]  /*0970*/  MOV R7, UR13 ;  /* 0x0000000d00077c02 */ /* 0x000fe20008000f00 */
[----:B------:R-:W2:Y:S01]  /*0980*/  @P1 LDG.E R4, desc[UR18][R4.64] ;  /* 0x0000001204041981 */ /* 0x000ea2000c1e1900 */
[----:B------:R-:W-:Y:S01]  /*0990*/  @!P0 IADD3 R17, PT, PT, R13, UR4, RZ ;  /* 0x000000040d118c10 */ /* 0x000fe2000fffe0ff */
[----:B------:R-:W-:Y:S01]  /*09a0*/  @!P0 IMAD R19, R19, UR20, R0 ;  /* 0x0000001413138c24 */ /* 0x000fe2000f8e0200 */
[----:B-1----:R-:W-:Y:S01]  /*09b0*/  MOV R8, UR6 ;  /* 0x0000000600087c02 */ /* 0x002fe20008000f00 */
[----:B------:R-:W3:Y:S01]  /*09c0*/  @P1 LDG.E R14, desc[UR18][R14.64] ;  /* 0x000000120e0e1981 */ /* 0x000ee2000c1e1900 */
[----:B------:R-:W-:Y:S01]  /*09d0*/  MOV R9, UR7 ;  /* 0x0000000700097c02 */ /* 0x000fe20008000f00 */
[----:B------:R-:W-:-:S02]  /*09e0*/  @!P0 IMAD.WIDE.U32 R6, R17, 0x4, R6 ;  /* 0x0000000411068825 */ /* 0x000fc400078e0006 */
[----:B------:R-:W3:Y:S02]  /*09f0*/  @P1 LDG.E R2, desc[UR18][R2.64+0x4] ;  /* 0x0000041202021981 */ /* 0x000ee4000c1e1900 */
[----:B------:R-:W-:Y:S02]  /*0a00*/  @!P0 IMAD.WIDE R8, R19, 0x4, R8 ;  /* 0x0000000413088825 */ /* 0x000fe400078e0208 */
[----:B------:R-:W4:Y:S04]  /*0a10*/  @!P0 LDG.E R7, desc[UR18][R6.64] ;  /* 0x0000001206078981 */ /* 0x000f28000c1e1900 */
[----:B------:R-:W4:Y:S01]  /*0a20*/  @!P0 LDG.E R8, desc[UR18][R8.64] ;  /* 0x0000001208088981 */ /* 0x000f22000c1e1900 */
[----:B--2---:R-:W-:-:S04]  /*0a30*/  @P1 FFMA R11, R11, R4, R12 ;  /* 0x000000040b0b1223 */ /* 0x004fc8000000000c */
[----:B---3--:R-:W-:-:S04]  /*0a40*/  @P1 FFMA R12, R2, R14, R11 ;  /* 0x0000000e020c1223 */ /* 0x008fc8000000000b */
[----:B----4-:R-:W-:-:S07]  /*0a50*/  @!P0 FFMA R12, R7, R8, R12 ;  /* 0x00000008070c8223 */ /* 0x010fce000000000c */
.L_x_6:
[----:B------:R-:W1:Y:S01]  /*0a60*/  LDC.64 R2, c[0x0][0x398] ;  /* 0x0000e600ff027b82 */ /* 0x000e620000000a00 */
[----:B------:R-:W-:-:S05]  /*0a70*/  IADD3 R13, PT, PT, R0, R13, RZ ;  /* 0x0000000d000d7210 */ /* 0x000fca0007ffe0ff */
[----:B-1----:R-:W-:-:S05]  /*0a80*/  IMAD.WIDE R2, R13, 0x4, R2 ;  /* 0x000000040d027825 */ /* 0x002fca00078e0202 */
[----:B0-----:R-:W-:Y:S01]  /*0a90*/  STG.E desc[UR18][R2.64], R12 ;  /* 0x0000000c02007986 */ /* 0x001fe2000c101912 */
[----:B------:R-:W-:Y:S05]  /*0aa0*/  EXIT ;  /* 0x000000000000794d */ /* 0x000fea0003800000 */
.L_x_8:
        /* <DEDUP_REMOVED lines=13> */
.L_x_10:


//--------------------- .nv.shared._Z12tiled_matmuliPfS_S_ --------------------------
	.section	.nv.shared._Z12tiled_matmuliPfS_S_,"aw",@nobits
	.sectionflags	@""
	.align	4
.nv.shared._Z12tiled_matmuliPfS_S_:
	.zero		3072


//--------------------- .nv.shared.reserved.0     --------------------------
	.section	.nv.shared.reserved.0,"aw",@nobits
	.weak		__nv_reservedSMEM_offset_0_alias
	.size		__nv_reservedSMEM_offset_0_alias, 0, 64
	.other		__nv_reservedSMEM_offset_0_alias,@"STO_CUDA_RESERVED_SHARED STV_DEFAULT"
__nv_reservedSMEM_offset_0_alias:
	.zero		0
	.zero		64


//--------------------- .nv.constant0._Z12tiled_matmuliPfS_S_ --------------------------
	.section	.nv.constant0._Z12tiled_matmuliPfS_S_,"a",@progbits
	.sectionflags	@""
	.align	4
.nv.constant0._Z12tiled_matmuliPfS_S_:
	.zero		928


//--------------------- .nv.constant0._Z11matmul_elemiPfS_S_ --------------------------
	.section	.nv.constant0._Z11matmul_elemiPfS_S_,"a",@progbits
	.sectionflags	@""
	.align	4
.nv.constant0._Z11matmul_elemiPfS_S_:
	.zero		928


//--------------------- SYMBOLS --------------------------

	.type		.nv.reservedSmem.offset0,@object
	.size		.nv.reservedSmem.offset0,0x4
	.type		.nv.reservedSmem.cap,@object
	.size		.nv.reservedSmem.cap,0x4
